	.target	sm_100a

	.elftype	@"ET_EXEC"


//--------------------- .note.nv.tkinfo           --------------------------
	.section	.note.nv.tkinfo,"",@"SHT_NOTE"
	.sectionflags	@"SHF_NOTE_NV_TKINFO"
	.tkinfo
        /*0018*/ 	.word	0x00000081
        /*0030*/ 	.string	""
        /*0030*/ 	.string	"ptxas-blackwell"
        /*0030*/ 	.string	"Cuda compilation tools, release 12.9, V12.9.86"
        /*0030*/ 	.string	"Build cuda_12.9.r12.9/compiler.36037853_0"
        /*0030*/ 	.string	"-v  -suppress-debug-info  -lineinfo  -arch sm_100a "



//--------------------- .note.nv.cuver            --------------------------
	.section	.note.nv.cuver,"",@"SHT_NOTE"
	.sectionflags	@"SHF_NOTE_NV_CUVER"
        /*0018*/ 	.short	0x0001
        /*001a*/ 	.short	0x0064
        /*001c*/ 	.short	0x0001
        /*001e*/ 	.short	0x0000
        /*0020*/ 	.short	0x0001
        /*0022*/ 	.short	0x0000


//--------------------- .nv.info                  --------------------------
	.section	.nv.info,"",@"SHT_CUDA_INFO"
	.align	4


	//----- nvinfo : EIATTR_REGCOUNT
	.align		4
        /*0000*/ 	.byte	0x04, 0x2f
        /*0002*/ 	.short	(.L_4 - .L_3)
	.align		4
.L_3:
        /*0004*/ 	.word	index@(gluon_mma)
        /*0008*/ 	.word	0x000000a8


	//----- nvinfo : EIATTR_FRAME_SIZE
	.align		4
.L_4:
        /*000c*/ 	.byte	0x04, 0x11
        /*000e*/ 	.short	(.L_6 - .L_5)
	.align		4
.L_5:
        /*0010*/ 	.word	index@($__internal_2_$__cuda_sm10x_tcgen05_guardrail_trap_unallocated_columns_being_dealloced)
        /*0014*/ 	.word	0x00000000


	//----- nvinfo : EIATTR_FRAME_SIZE
	.align		4
.L_6:
        /*0018*/ 	.byte	0x04, 0x11
        /*001a*/ 	.short	(.L_8 - .L_7)
	.align		4
.L_7:
        /*001c*/ 	.word	index@($__internal_1_$__cuda_sm10x_tcgen05_guardrail_trap_phase_invalid_during_alloc)
        /*0020*/ 	.word	0x00000000


	//----- nvinfo : EIATTR_FRAME_SIZE
	.align		4
.L_8:
        /*0024*/ 	.byte	0x04, 0x11
        /*0026*/ 	.short	(.L_10 - .L_9)
	.align		4
.L_9:
        /*0028*/ 	.word	index@($__internal_0_$__cuda_sm10x_tcgen05_guardrail_trap_col_being_dealloced_not_returned_by_alloc)
        /*002c*/ 	.word	0x00000000


	//----- nvinfo : EIATTR_FRAME_SIZE
	.align		4
.L_10:
        /*0030*/ 	.byte	0x04, 0x11
        /*0032*/ 	.short	(.L_12 - .L_11)
	.align		4
.L_11:
        /*0034*/ 	.word	index@(gluon_mma)
        /*0038*/ 	.word	0x00000000


	//----- nvinfo : EIATTR_MIN_STACK_SIZE
	.align		4
.L_12:
        /*003c*/ 	.byte	0x04, 0x12
        /*003e*/ 	.short	(.L_14 - .L_13)
	.align		4
.L_13:
        /*0040*/ 	.word	index@(gluon_mma)
        /*0044*/ 	.word	0x00000000
.L_14:


//--------------------- .nv.info.gluon_mma        --------------------------
	.section	.nv.info.gluon_mma,"",@"SHT_CUDA_INFO"
	.sectionflags	@""
	.align	4


	//----- nvinfo : EIATTR_CUDA_API_VERSION
	.align		4
        /*0000*/ 	.byte	0x04, 0x37
        /*0002*/ 	.short	(.L_16 - .L_15)
.L_15:
        /*0004*/ 	.word	0x00000081


	//----- nvinfo : EIATTR_KPARAM_INFO
	.align		4
.L_16:
        /*0008*/ 	.byte	0x04, 0x17
        /*000a*/ 	.short	(.L_18 - .L_17)
.L_17:
        /*000c*/ 	.word	0x00000000
        /*0010*/ 	.short	0x0004
        /*0012*/ 	.short	0x0020
        /*0014*/ 	.byte	0x00, 0xf4, 0x21, 0x00


	//----- nvinfo : EIATTR_KPARAM_INFO
	.align		4
.L_18:
        /*0018*/ 	.byte	0x04, 0x17
        /*001a*/ 	.short	(.L_20 - .L_19)
.L_19:
        /*001c*/ 	.word	0x00000000
        /*0020*/ 	.short	0x0003
        /*0022*/ 	.short	0x0018
        /*0024*/ 	.byte	0x00, 0xf4, 0x21, 0x00


	//----- nvinfo : EIATTR_KPARAM_INFO
	.align		4
.L_20:
        /*0028*/ 	.byte	0x04, 0x17
        /*002a*/ 	.short	(.L_22 - .L_21)
.L_21:
        /*002c*/ 	.word	0x00000000
        /*0030*/ 	.short	0x0002
        /*0032*/ 	.short	0x0010
        /*0034*/ 	.byte	0x00, 0xf4, 0x21, 0x00


	//----- nvinfo : EIATTR_KPARAM_INFO
	.align		4
.L_22:
        /*0038*/ 	.byte	0x04, 0x17
        /*003a*/ 	.short	(.L_24 - .L_23)
.L_23:
        /*003c*/ 	.word	0x00000000
        /*0040*/ 	.short	0x0001
        /*0042*/ 	.short	0x0008
        /*0044*/ 	.byte	0x00, 0xf4, 0x21, 0x00


	//----- nvinfo : EIATTR_KPARAM_INFO
	.align		4
.L_24:
        /*0048*/ 	.byte	0x04, 0x17
        /*004a*/ 	.short	(.L_26 - .L_25)
.L_25:
        /*004c*/ 	.word	0x00000000
        /*0050*/ 	.short	0x0000
        /*0052*/ 	.short	0x0000
        /*0054*/ 	.byte	0x00, 0xf4, 0x21, 0x00


	//----- nvinfo : EIATTR_AT_ENTRY_FRAGMENTS
	.align		4
.L_26:
        /*0058*/ 	.byte	0x04, 0x4f
        /*005a*/ 	.short	(.L_28 - .L_27)


	//   ....[0]....
.L_27:
        /*005c*/ 	.word	0x00000004


	//----- nvinfo : EIATTR_RESERVED_SMEM_USED
	.align		4
.L_28:
        /*0060*/ 	.byte	0x01, 0x41
	.zero		2


	//----- nvinfo : EIATTR_SPARSE_MMA_MASK
	.align		4
        /*0064*/ 	.byte	0x03, 0x50
        /*0066*/ 	.short	0x0000


	//----- nvinfo : EIATTR_TCGEN05_1CTA_USED
	.align		4
        /*0068*/ 	.byte	0x01, 0x51
	.zero		2


	//----- nvinfo : EIATTR_MAXREG_COUNT
	.align		4
        /*006c*/ 	.byte	0x03, 0x1b
        /*006e*/ 	.short	0x00ff


	//----- nvinfo : EIATTR_NUM_BARRIERS
	.align		4
        /*0070*/ 	.byte	0x02, 0x4c
        /*0072*/ 	.byte	0x01
	.zero		1


	//----- nvinfo : EIATTR_INT_WARP_WIDE_INSTR_OFFSETS
	.align		4
        /*0074*/ 	.byte	0x04, 0x31
        /*0076*/ 	.short	(.L_30 - .L_29)


	//   ....[0]....
.L_29:
        /*0078*/ 	.word	0x00002e50


	//   ....[1]....
        /*007c*/ 	.word	0x00002e90


	//   ....[2]....
        /*0080*/ 	.word	0x00003a70


	//   ....[3]....
        /*0084*/ 	.word	0x00003a80


	//   ....[4]....
        /*0088*/ 	.word	0x000051c0


	//   ....[5]....
        /*008c*/ 	.word	0x00005210


	//----- nvinfo : EIATTR_COOP_GROUP_MASK_REGIDS
	.align		4
.L_30:
        /*0090*/ 	.byte	0x04, 0x29
        /*0092*/ 	.short	(.L_32 - .L_31)


	//   ....[0]....
.L_31:
        /*0094*/ 	.word	0xffffffff


	//   ....[1]....
        /*0098*/ 	.word	0xffffffff


	//   ....[2]....
        /*009c*/ 	.word	0xffffffff


	//   ....[3]....
        /*00a0*/ 	.word	0xffffffff


	//----- nvinfo : EIATTR_COOP_GROUP_INSTR_OFFSETS
	.align		4
.L_32:
        /*00a4*/ 	.byte	0x04, 0x28
        /*00a6*/ 	.short	(.L_34 - .L_33)


	//   ....[0]....
.L_33:
        /*00a8*/ 	.word	0x00000050


	//   ....[1]....
        /*00ac*/ 	.word	0x00000310


	//   ....[2]....
        /*00b0*/ 	.word	0x00005050


	//   ....[3]....
        /*00b4*/ 	.word	0x000052c0


	//----- nvinfo : EIATTR_VRC_CTA_INIT_COUNT
	.align		4
.L_34:
        /*00b8*/ 	.byte	0x02, 0x4a
        /*00ba*/ 	.byte	0x80
	.zero		1


	//----- nvinfo : EIATTR_MBARRIER_INSTR_OFFSETS
	.align		4
        /*00bc*/ 	.byte	0x04, 0x39
        /*00be*/ 	.short	(.L_36 - .L_35)


	//   ....[0]....
.L_35:
        /*00c0*/ 	.word	0x00003660
        /*00c4*/ 	.word	0x000000ff
        /*00c8*/ 	.word	0x00014000
        /*00cc*/ 	.short	0x0100
        /*00ce*/ 	.byte	0x07
	.zero		1


	//   ....[1]....
        /*00d0*/ 	.word	0x00003af0
        /*00d4*/ 	.word	0x000000ff
        /*00d8*/ 	.word	0x00014000
        /*00dc*/ 	.short	0x010a
        /*00de*/ 	.byte	0x07
	.zero		1


	//   ....[2]....
        /*00e0*/ 	.word	0x00003c70
        /*00e4*/ 	.word	0x000000ff
        /*00e8*/ 	.word	0x00014000
        /*00ec*/ 	.short	0x0108
        /*00ee*/ 	.byte	0x07
	.zero		1


	//   ....[3]....
        /*00f0*/ 	.word	0x000052e0
        /*00f4*/ 	.word	0x000000ff
        /*00f8*/ 	.word	0x00014000
        /*00fc*/ 	.short	0x010a
        /*00fe*/ 	.byte	0x07
	.zero		1


	//----- nvinfo : EIATTR_NUM_MBARRIERS
	.align		4
.L_36:
        /*0100*/ 	.byte	0x03, 0x38
        /*0102*/ 	.short	0x0001


	//----- nvinfo : EIATTR_EXIT_INSTR_OFFSETS
	.align		4
        /*0104*/ 	.byte	0x04, 0x1c
        /*0106*/ 	.short	(.L_38 - .L_37)


	//   ....[0]....
.L_37:
        /*0108*/ 	.word	0x000052d0


	//----- nvinfo : EIATTR_REQNTID
	.align		4
.L_38:
        /*010c*/ 	.byte	0x04, 0x10
        /*010e*/ 	.short	(.L_40 - .L_39)
.L_39:
        /*0110*/ 	.word	0x00000080
        /*0114*/ 	.word	0x00000001
        /*0118*/ 	.word	0x00000001


	//----- nvinfo : EIATTR_CRS_STACK_SIZE
	.align		4
.L_40:
        /*011c*/ 	.byte	0x04, 0x1e
        /*011e*/ 	.short	(.L_42 - .L_41)
.L_41:
        /*0120*/ 	.word	0x00000000


	//----- nvinfo : EIATTR_CBANK_PARAM_SIZE
	.align		4
.L_42:
        /*0124*/ 	.byte	0x03, 0x19
        /*0126*/ 	.short	0x0028


	//----- nvinfo : EIATTR_PARAM_CBANK
	.align		4
        /*0128*/ 	.byte	0x04, 0x0a
        /*012a*/ 	.short	(.L_44 - .L_43)
	.align		4
.L_43:
        /*012c*/ 	.word	index@(.nv.constant0.gluon_mma)
        /*0130*/ 	.short	0x0380
        /*0132*/ 	.short	0x0028


	//----- nvinfo : EIATTR_SW_WAR
	.align		4
.L_44:
        /*0134*/ 	.byte	0x04, 0x36
        /*0136*/ 	.short	(.L_46 - .L_45)
.L_45:
        /*0138*/ 	.word	0x00000008
.L_46:


//--------------------- .nv.compat                --------------------------
	.section	.nv.compat,"",@"SHT_CUDA_COMPAT_INFO"
	.align	4
        /*0000*/ 	.byte	0x02, 0x02, 0x02, 0x00, 0x02, 0x05, 0x05, 0x00, 0x02, 0x03, 0x00, 0x00, 0x02, 0x06, 0x01, 0x00


//--------------------- .nv.callgraph             --------------------------
	.section	.nv.callgraph,"",@"SHT_CUDA_CALLGRAPH"
	.align	4
	.sectionentsize	8
	.align		4
        /*0000*/ 	.word	0x00000000
	.align		4
        /*0004*/ 	.word	0xffffffff
	.align		4
        /*0008*/ 	.word	0x00000000
	.align		4
        /*000c*/ 	.word	0xfffffffe
	.align		4
        /*0010*/ 	.word	0x00000000
	.align		4
        /*0014*/ 	.word	0xfffffffd
	.align		4
        /*0018*/ 	.word	0x00000000
	.align		4
        /*001c*/ 	.word	0xfffffffc


//--------------------- .text.gluon_mma           --------------------------
	.section	.text.gluon_mma,"ax",@progbits
	.align	128
        .global         gluon_mma
        .type           gluon_mma,@function
        .size           gluon_mma,(.L_x_15 - gluon_mma)
        .other          gluon_mma,@"STO_CUDA_ENTRY STV_DEFAULT"
gluon_mma:
.text.gluon_mma:
[----:B------:R-:W0:Y:S01]  /*0000*/  LDC R1, c[0x0][0x37c] ;  /* 0x0000df00ff017b82 */ /* 0x000e220000000800 */
[----:B------:R-:W1:Y:S02]  /*0010*/  S2R R135, SR_TID.X ;  /* 0x0000000000877919 */ /* 0x000e640000002100 */
[----:B-1----:R-:W-:-:S13]  /*0020*/  ISETP.GE.U32.AND P1, PT, R135, 0x20, PT ;  /* 0x000000208700780c */ /* 0x002fda0003f26070 */
[----:B------:R-:W-:Y:S05]  /*0030*/  @P1 BRA `(.L_x_0) ;  /* 0x0000000000b81947 */ /* 0x000fea0003800000 */
[----:B------:R-:W1:Y:S01]  /*0040*/  S2UR UR6, SR_CgaCtaId ;  /* 0x00000000000679c3 */ /* 0x000e620000008800 */
[----:B------:R-:W-:Y:S01]  /*0050*/  NOP ;  /* 0x0000000000007918 */ /* 0x000fe20000000000 */
[----:B------:R-:W-:Y:S02]  /*0060*/  UMOV UR4, 0x40 ;  /* 0x0000004000047882 */ /* 0x000fe40000000000 */
[----:B-1----:R-:W-:-:S09]  /*0070*/  ULEA UR4, UR6, UR4, 0x18 ;  /* 0x0000000406047291 */ /* 0x002fd2000f8ec0ff */
[----:B------:R-:W1:Y:S01]  /*0080*/  LDS.U8 R0, [UR4] ;  /* 0x00000004ff007984 */ /* 0x000e620008000000 */
[----:B------:R-:W-:Y:S02]  /*0090*/  UMOV UR4, 0x400 ;  /* 0x0000040000047882 */ /* 0x000fe40000000000 */
[----:B------:R-:W-:Y:S01]  /*00a0*/  ULEA UR4, UR6, UR4, 0x18 ;  /* 0x0000000406047291 */ /* 0x000fe2000f8ec0ff */
[----:B-1----:R-:W-:-:S13]  /*00b0*/  ISETP.NE.AND P0, PT, R0, RZ, PT ;  /* 0x000000ff0000720c */ /* 0x002fda0003f05270 */
[----:B------:R-:W-:Y:S05]  /*00c0*/  @P0 BRA `(.L_x_1) ;  /* 0x00000000007c0947 */ /* 0x000fea0003800000 */
[----:B------:R-:W-:-:S13]  /*00d0*/  ELECT P0, URZ, PT ;  /* 0x0000000000ff782f */ /* 0x000fda0003800000 */
[----:B------:R-:W-:Y:S05]  /*00e0*/  @!P0 BRA `(.L_x_2) ;  /* 0x0000000000848947 */ /* 0x000fea0003800000 */
[----:B------:R-:W-:Y:S01]  /*00f0*/  UMOV UR5, 0x8 ;  /* 0x0000000800057882 */ /* 0x000fe20000000000 */
[----:B------:R-:W-:Y:S02]  /*0100*/  IMAD.MOV.U32 R4, RZ, RZ, 0x1 ;  /* 0x00000001ff047424 */ /* 0x000fe400078e00ff */
[----:B------:R-:W-:Y:S02]  /*0110*/  IMAD.MOV.U32 R5, RZ, RZ, 0xff ;  /* 0x000000ffff057424 */ /* 0x000fe400078e00ff */
[----:B------:R-:W-:Y:S04]  /*0120*/  DEPBAR.LE SB1, 0x36 ;  /* 0x00009d800000791a */ /* 0x000fe80000000000 */
[----:B------:R-:W1:Y:S02]  /*0130*/  UTCATOMSWS.FIND_AND_SET.ALIGN UP0, UR5, UR5 ;  /* 0x00000005000575e3 */ /* 0x000e640008000800 */
[----:B-1----:R-:W-:-:S04]  /*0140*/  PLOP3.LUT P0, PT, PT, PT, UP0, 0x80, 0x8 ;  /* 0x000000000008781c */ /* 0x002fc80003f0f008 */
[----:B------:R-:W-:-:S04]  /*0150*/  SEL R0, RZ, 0xffffffff, !P0 ;  /* 0xffffffffff007807 */ /* 0x000fc80004000000 */
[----:B------:R-:W-:Y:S01]  /*0160*/  ISETP.NE.AND P0, PT, R0, RZ, PT ;  /* 0x000000ff0000720c */ /* 0x000fe20003f05270 */
[----:B------:R-:W-:-:S12]  /*0170*/  IMAD.U32 R0, RZ, RZ, UR5 ;  /* 0x00000005ff007e24 */ /* 0x000fd8000f8e00ff */
[----:B------:R-:W-:Y:S05]  /*0180*/  @P0 BRA `(.L_x_3) ;  /* 0x0000000000240947 */ /* 0x000fea0003800000 */
.L_x_4:
[----:B------:R-:W-:Y:S05]  /*0190*/  NANOSLEEP 0x64 ;  /* 0x000000640000795d */ /* 0x000fea0003800000 */
[----:B------:R-:W-:-:S05]  /*01a0*/  UMOV UR5, 0x8 ;  /* 0x0000000800057882 */ /* 0x000fca0000000000 */
[----:B------:R-:W-:Y:S04]  /*01b0*/  DEPBAR.LE SB1, 0x36 ;  /* 0x00009d800000791a */ /* 0x000fe80000000000 */
[----:B------:R-:W1:Y:S02]  /*01c0*/  UTCATOMSWS.FIND_AND_SET.ALIGN UP0, UR5, UR5 ;  /* 0x00000005000575e3 */ /* 0x000e640008000800 */
[----:B-1----:R-:W-:-:S04]  /*01d0*/  PLOP3.LUT P0, PT, PT, PT, UP0, 0x80, 0x8 ;  /* 0x000000000008781c */ /* 0x002fc80003f0f008 */
[----:B------:R-:W-:-:S04]  /*01e0*/  SEL R0, RZ, 0xffffffff, !P0 ;  /* 0xffffffffff007807 */ /* 0x000fc80004000000 */
[----:B------:R-:W-:Y:S01]  /*01f0*/  ISETP.NE.AND P0, PT, R0, RZ, PT ;  /* 0x000000ff0000720c */ /* 0x000fe20003f05270 */
[----:B------:R-:W-:-:S12]  /*0200*/  IMAD.U32 R0, RZ, RZ, UR5 ;  /* 0x00000005ff007e24 */ /* 0x000fd8000f8e00ff */
[----:B------:R-:W-:Y:S05]  /*0210*/  @!P0 BRA `(.L_x_4) ;  /* 0xfffffffc00dc8947 */ /* 0x000fea000383ffff */
.L_x_3:
[C---:B------:R-:W-:Y:S01]  /*0220*/  VIADD R3, R0.reuse, 0x10 ;  /* 0x0000001000037836 */ /* 0x040fe20000000000 */
[----:B------:R-:W-:Y:S01]  /*0230*/  UMOV UR5, 0x50 ;  /* 0x0000005000057882 */ /* 0x000fe20000000000 */
[----:B------:R-:W-:Y:S01]  /*0240*/  SHF.L.U32 R2, R5, R0, RZ ;  /* 0x0000000005027219 */ /* 0x000fe200000006ff */
[----:B------:R-:W-:Y:S01]  /*0250*/  ULEA UR5, UR6, UR5, 0x18 ;  /* 0x0000000506057291 */ /* 0x000fe2000f8ec0ff */
[----:B------:R-:W-:Y:S01]  /*0260*/  IMAD.SHL.U32 R0, R0, 0x20, RZ ;  /* 0x0000002000007824 */ /* 0x000fe200078e00ff */
[----:B------:R-:W-:-:S04]  /*0270*/  SHF.L.U32 R3, R4, R3, RZ ;  /* 0x0000000304037219 */ /* 0x000fc800000006ff */
[----:B------:R-:W-:-:S05]  /*0280*/  LOP3.LUT R2, R3, R2, RZ, 0xfc, !PT ;  /* 0x0000000203027212 */ /* 0x000fca00078efcff */
[----:B------:R1:W-:Y:S04]  /*0290*/  ATOMS.OR RZ, [UR5], R2 ;  /* 0x00000002ffff798c */ /* 0x0003e8000b000005 */
[----:B------:R1:W-:Y:S01]  /*02a0*/  STS [UR4], R0 ;  /* 0x00000000ff007988 */ /* 0x0003e20008000804 */
[----:B------:R-:W-:Y:S05]  /*02b0*/  BRA `(.L_x_2) ;  /* 0x0000000000107947 */ /* 0x000fea0003800000 */
.L_x_1:
[----:B------:R-:W-:Y:S01]  /*02c0*/  IMAD.MOV.U32 R0, RZ, RZ, -0x1 ;  /* 0xffffffffff007424 */ /* 0x000fe200078e00ff */
[----:B------:R-:W-:-:S04]  /*02d0*/  MOV R2, 0x300 ;  /* 0x0000030000027802 */ /* 0x000fc80000000f00 */
[----:B------:R1:W-:Y:S03]  /*02e0*/  STS [UR4], R0 ;  /* 0x00000000ff007988 */ /* 0x0003e60008000804 */
[----:B01----:R-:W-:Y:S05]  /*02f0*/  CALL.REL.NOINC `($__internal_1_$__cuda_sm10x_tcgen05_guardrail_trap_phase_invalid_during_alloc) ;  /* 0x0000005000107944 */ /* 0x003fea0003c00000 */
.L_x_2:
[----:B------:R-:W-:Y:S05]  /*0300*/  WARPSYNC.ALL ;  /* 0x0000000000007948 */ /* 0x000fea0003800000 */
[----:B------:R-:W-:Y:S01]  /*0310*/  NOP ;  /* 0x0000000000007918 */ /* 0x000fe20000000000 */
.L_x_0:
[----:B------:R-:W2:Y:S08]  /*0320*/  S2UR UR6, SR_CgaCtaId ;  /* 0x00000000000679c3 */ /* 0x000eb00000008800 */
[----:B------:R-:W-:Y:S01]  /*0330*/  BAR.SYNC.DEFER_BLOCKING 0x0 ;  /* 0x0000000000007b1d */ /* 0x000fe20000010000 */
[----:B-1----:R-:W-:Y:S02]  /*0340*/  SHF.R.U32.HI R0, RZ, 0x5, R135 ;  /* 0x00000005ff007819 */ /* 0x002fe40000011687 */
[----:B------:R-:W-:-:S02]  /*0350*/  LOP3.LUT R11, R135, 0x60, RZ, 0xc0, !PT ;  /* 0x00000060870b7812 */ /* 0x000fc400078ec0ff */
[----:B------:R-:W-:Y:S01]  /*0360*/  SGXT.U32 R0, R0, 0x2 ;  /* 0x000000020000781a */ /* 0x000fe20000000000 */
[----:B------:R-:W-:Y:S02]  /*0370*/  UMOV UR7, 0x400 ;  /* 0x0000040000077882 */ /* 0x000fe40000000000 */
[----:B------:R-:W1:Y:S01]  /*0380*/  LDC.64 R2, c[0x0][0x380] ;  /* 0x0000e000ff027b82 */ /* 0x000e620000000a00 */
[----:B------:R-:W-:Y:S01]  /*0390*/  IMAD.SHL.U32 R4, R11, 0x4, RZ ;  /* 0x000000040b047824 */ /* 0x000fe200078e00ff */
[C---:B------:R-:W-:Y:S01]  /*03a0*/  LOP3.LUT R9, R0.reuse, 0x4, RZ, 0xfc, !PT ;  /* 0x0000000400097812 */ /* 0x040fe200078efcff */
[----:B------:R-:W3:Y:S01]  /*03b0*/  LDCU.64 UR14, c[0x0][0x358] ;  /* 0x00006b00ff0e77ac */ /* 0x000ee20008000a00 */
[C---:B------:R-:W-:Y:S02]  /*03c0*/  LOP3.LUT R7, R0.reuse, 0x8, RZ, 0xfc, !PT ;  /* 0x0000000800077812 */ /* 0x040fe400078efcff */
[----:B------:R-:W-:Y:S01]  /*03d0*/  LOP3.LUT R20, R135, 0x1f, RZ, 0xc0, !PT ;  /* 0x0000001f87147812 */ /* 0x000fe200078ec0ff */
[----:B------:R-:W-:Y:S01]  /*03e0*/  IMAD.SHL.U32 R6, R9, 0x80, RZ ;  /* 0x0000008009067824 */ /* 0x000fe200078e00ff */
[----:B------:R-:W-:Y:S01]  /*03f0*/  LOP3.LUT R5, R0, 0xc, RZ, 0xfc, !PT ;  /* 0x0000000c00057812 */ /* 0x000fe200078efcff */
[----:B------:R-:W-:-:S04]  /*0400*/  IMAD.SHL.U32 R8, R7, 0x80, RZ ;  /* 0x0000008007087824 */ /* 0x000fc800078e00ff */
[----:B------:R-:W-:Y:S01]  /*0410*/  IMAD.SHL.U32 R10, R5, 0x80, RZ ;  /* 0x00000080050a7824 */ /* 0x000fe200078e00ff */
[----:B--2---:R-:W-:Y:S01]  /*0420*/  ULEA UR7, UR6, UR7, 0x18 ;  /* 0x0000000706077291 */ /* 0x004fe2000f8ec0ff */
[----:B-1----:R-:W-:-:S08]  /*0430*/  LEA R12, P0, R11, R2, 0x3 ;  /* 0x000000020b0c7211 */ /* 0x002fd000078018ff */
[----:B------:R-:W1:Y:S01]  /*0440*/  LDS R92, [UR7] ;  /* 0x00000007ff5c7984 */ /* 0x000e620008000800 */
[----:B------:R-:W-:Y:S01]  /*0450*/  BAR.SYNC.DEFER_BLOCKING 0x0 ;  /* 0x0000000000007b1d */ /* 0x000fe20000010000 */
[-C--:B------:R-:W-:Y:S02]  /*0460*/  LEA.HI.X R13, R4, R3.reuse, RZ, 0x1, P0 ;  /* 0x00000003040d7211 */ /* 0x080fe400000f0cff */
[-C--:B------:R-:W-:Y:S02]  /*0470*/  LEA R14, P0, R9, R2.reuse, 0x8 ;  /* 0x00000002090e7211 */ /* 0x080fe400078040ff */
[-C--:B------:R-:W-:Y:S01]  /*0480*/  LEA R22, P2, R7, R2.reuse, 0x8 ;  /* 0x0000000207167211 */ /* 0x080fe200078440ff */
[----:B------:R-:W-:Y:S01]  /*0490*/  IMAD.WIDE.U32 R12, R20, 0x2, R12 ;  /* 0x00000002140c7825 */ /* 0x000fe200078e000c */
[----:B------:R-:W-:Y:S02]  /*04a0*/  LEA R24, P3, R5, R2, 0x8 ;  /* 0x0000000205187211 */ /* 0x000fe400078640ff */
[----:B------:R-:W-:-:S02]  /*04b0*/  LEA.HI.X R15, R6, R3, RZ, 0x1, P0 ;  /* 0x00000003060f7211 */ /* 0x000fc400000f0cff */
[----:B------:R-:W-:Y:S01]  /*04c0*/  LEA.HI.X R23, R8, R3, RZ, 0x1, P2 ;  /* 0x0000000308177211 */ /* 0x000fe200010f0cff */
[----:B---3--:R-:W-:Y:S08]  /*04d0*/  @P1 BRA `(.L_x_5) ;  /* 0x0000000000181947 */ /* 0x008ff00003800000 */
[----:B------:R-:W-:Y:S01]  /*04e0*/  ELECT P0, URZ, PT ;  /* 0x0000000000ff782f */ /* 0x000fe20003800000 */
[----:B------:R-:W-:Y:S01]  /*04f0*/  IMAD.MOV.U32 R6, RZ, RZ, 0x1 ;  /* 0x00000001ff067424 */ /* 0x000fe200078e00ff */
[----:B------:R-:W-:Y:S01]  /*0500*/  UMOV UR4, 0x40 ;  /* 0x0000004000047882 */ /* 0x000fe20000000000 */
[----:B------:R-:W-:Y:S01]  /*0510*/  UVIRTCOUNT.DEALLOC.SMPOOL 0x80 ;  /* 0x000000800000784c */ /* 0x000fe20000000000 */
[----:B------:R-:W-:-:S09]  /*0520*/  ULEA UR4, UR6, UR4, 0x18 ;  /* 0x0000000406047291 */ /* 0x000fd2000f8ec0ff */
[----:B------:R2:W-:Y:S03]  /*0530*/  @P0 STS.U8 [UR4], R6 ;  /* 0x00000006ff000988 */ /* 0x0005e60008000004 */
.L_x_5:
[----:B------:R-:W-:Y:S01]  /*0540*/  LOP3.LUT R21, R0, 0x10, RZ, 0xfc, !PT ;  /* 0x0000001000157812 */ /* 0x000fe200078efcff */
[----:B------:R-:W3:Y:S01]  /*0550*/  LDG.E.U16 R61, desc[UR14][R12.64] ;  /* 0x0000000e0c3d7981 */ /* 0x000ee2000c1e1500 */
[----:B------:R-:W-:Y:S01]  /*0560*/  LEA.HI.X R25, R10, R3, RZ, 0x1, P3 ;  /* 0x000000030a197211 */ /* 0x000fe200018f0cff */
[C---:B------:R-:W-:Y:S02]  /*0570*/  IMAD.WIDE.U32 R14, R20.reuse, 0x2, R14 ;  /* 0x00000002140e7825 */ /* 0x040fe400078e000e */
[----:B------:R-:W4:Y:S02]  /*0580*/  LDG.E.U16 R63, desc[UR14][R12.64+0x40] ;  /* 0x0000400e0c3f7981 */ /* 0x000f24000c1e1500 */
[----:B--2---:R-:W-:Y:S02]  /*0590*/  IMAD.SHL.U32 R6, R21, 0x80, RZ ;  /* 0x0000008015067824 */ /* 0x004fe400078e00ff */
[----:B------:R-:W2:Y:S04]  /*05a0*/  LDG.E.U16 R65, desc[UR14][R12.64+0x80] ;  /* 0x0000800e0c417981 */ /* 0x000ea8000c1e1500 */
[----:B------:R5:W2:Y:S01]  /*05b0*/  LDG.E.U16 R67, desc[UR14][R12.64+0xc0] ;  /* 0x0000c00e0c437981 */ /* 0x000aa2000c1e1500 */
[----:B------:R-:W-:Y:S01]  /*05c0*/  IMAD.WIDE.U32 R24, R20, 0x2, R24 ;  /* 0x0000000214187825 */ /* 0x000fe200078e0018 */
[----:B------:R-:W-:-:S02]  /*05d0*/  LOP3.LUT R17, R0, 0x18, RZ, 0xfc, !PT ;  /* 0x0000001800117812 */ /* 0x000fc400078efcff */
[----:B------:R-:W-:Y:S01]  /*05e0*/  LOP3.LUT R19, R0, 0x14, RZ, 0xfc, !PT ;  /* 0x0000001400137812 */ /* 0x000fe200078efcff */
[----:B------:R-:W-:Y:S01]  /*05f0*/  IMAD.WIDE.U32 R22, R20, 0x2, R22 ;  /* 0x0000000214167825 */ /* 0x000fe200078e0016 */
[----:B------:R-:W2:Y:S01]  /*0600*/  LDG.E.U16 R85, desc[UR14][R24.64] ;  /* 0x0000000e18557981 */ /* 0x000ea2000c1e1500 */
[----:B-----5:R-:W-:-:S03]  /*0610*/  LEA R12, P0, R21, R2, 0x8 ;  /* 0x00000002150c7211 */ /* 0x020fc600078040ff */
[----:B------:R-:W5:Y:S01]  /*0620*/  LDG.E.U16 R87, desc[UR14][R24.64+0x40] ;  /* 0x0000400e18577981 */ /* 0x000f62000c1e1500 */
[----:B------:R-:W-:-:S03]  /*0630*/  LEA.HI.X R13, R6, R3, RZ, 0x1, P0 ;  /* 0x00000003060d7211 */ /* 0x000fc600000f0cff */
[----:B------:R-:W2:Y:S01]  /*0640*/  LDG.E.U16 R89, desc[UR14][R24.64+0x80] ;  /* 0x0000800e18597981 */ /* 0x000ea2000c1e1500 */
[----:B------:R-:W-:Y:S01]  /*0650*/  IMAD.SHL.U32 R6, R17, 0x80, RZ ;  /* 0x0000008011067824 */ /* 0x000fe200078e00ff */
[----:B------:R-:W-:Y:S02]  /*0660*/  LOP3.LUT R49, R0, 0x20, RZ, 0xfc, !PT ;  /* 0x0000002000317812 */ /* 0x000fe400078efcff */
[----:B------:R1:W2:Y:S01]  /*0670*/  LDG.E.U16 R91, desc[UR14][R24.64+0xc0] ;  /* 0x0000c00e185b7981 */ /* 0x0002a2000c1e1500 */
[----:B------:R-:W-:-:S03]  /*0680*/  IMAD.WIDE.U32 R12, R20, 0x2, R12 ;  /* 0x00000002140c7825 */ /* 0x000fc600078e000c */
[----:B------:R-:W2:Y:S01]  /*0690*/  LDG.E.U16 R77, desc[UR14][R22.64] ;  /* 0x0000000e164d7981 */ /* 0x000ea2000c1e1500 */
[----:B------:R-:W-:-:S03]  /*06a0*/  IMAD.SHL.U32 R8, R19, 0x80, RZ ;  /* 0x0000008013087824 */ /* 0x000fc600078e00ff */
[----:B------:R-:W2:Y:S01]  /*06b0*/  LDG.E.U16 R79, desc[UR14][R22.64+0x40] ;  /* 0x0000400e164f7981 */ /* 0x000ea2000c1e1500 */
[----:B-1----:R-:W-:-:S03]  /*06c0*/  LEA R24, P0, R17, R2, 0x8 ;  /* 0x0000000211187211 */ /* 0x002fc600078040ff */
[----:B------:R-:W2:Y:S01]  /*06d0*/  LDG.E.U16 R81, desc[UR14][R22.64+0x80] ;  /* 0x0000800e16517981 */ /* 0x000ea2000c1e1500 */
[----:B------:R-:W-:Y:S01]  /*06e0*/  LEA.HI.X R25, R6, R3, RZ, 0x1, P0 ;  /* 0x0000000306197211 */ /* 0x000fe200000f0cff */
[----:B------:R-:W-:Y:S02]  /*06f0*/  IMAD.SHL.U32 R6, R49, 0x80, RZ ;  /* 0x0000008031067824 */ /* 0x000fe400078e00ff */
[----:B------:R1:W2:Y:S04]  /*0700*/  LDG.E.U16 R83, desc[UR14][R22.64+0xc0] ;  /* 0x0000c00e16537981 */ /* 0x0002a8000c1e1500 */
[----:B------:R-:W2:Y:S04]  /*0710*/  LDG.E.U16 R93, desc[UR14][R12.64] ;  /* 0x0000000e0c5d7981 */ /* 0x000ea8000c1e1500 */
[----:B------:R-:W3:Y:S01]  /*0720*/  LDG.E.U16 R95, desc[UR14][R12.64+0x40] ;  /* 0x0000400e0c5f7981 */ /* 0x000ee2000c1e1500 */
[----:B-1----:R-:W-:-:S03]  /*0730*/  LEA R22, P2, R19, R2, 0x8 ;  /* 0x0000000213167211 */ /* 0x002fc600078440ff */
[----:B------:R-:W3:Y:S04]  /*0740*/  LDG.E.U16 R97, desc[UR14][R12.64+0x80] ;  /* 0x0000800e0c617981 */ /* 0x000ee8000c1e1500 */
[----:B------:R1:W3:Y:S01]  /*0750*/  LDG.E.U16 R99, desc[UR14][R12.64+0xc0] ;  /* 0x0000c00e0c637981 */ /* 0x0002e2000c1e1500 */
[----:B------:R-:W-:-:S03]  /*0760*/  LEA.HI.X R23, R8, R3, RZ, 0x1, P2 ;  /* 0x0000000308177211 */ /* 0x000fc600010f0cff */
[----:B------:R-:W4:Y:S04]  /*0770*/  LDG.E.U16 R69, desc[UR14][R14.64] ;  /* 0x0000000e0e457981 */ /* 0x000f28000c1e1500 */
[----:B------:R-:W4:Y:S01]  /*0780*/  LDG.E.U16 R71, desc[UR14][R14.64+0x40] ;  /* 0x0000400e0e477981 */ /* 0x000f22000c1e1500 */
[----:B-1----:R-:W-:-:S03]  /*0790*/  LEA R12, P0, R49, R2, 0x8 ;  /* 0x00000002310c7211 */ /* 0x002fc600078040ff */
[----:B------:R-:W4:Y:S01]  /*07a0*/  LDG.E.U16 R73, desc[UR14][R14.64+0x80] ;  /* 0x0000800e0e497981 */ /* 0x000f22000c1e1500 */
[----:B------:R-:W-:-:S03]  /*07b0*/  LEA.HI.X R13, R6, R3, RZ, 0x1, P0 ;  /* 0x00000003060d7211 */ /* 0x000fc600000f0cff */
[----:B------:R1:W4:Y:S01]  /*07c0*/  LDG.E.U16 R75, desc[UR14][R14.64+0xc0] ;  /* 0x0000c00e0e4b7981 */ /* 0x000322000c1e1500 */
[----:B------:R-:W-:Y:S01]  /*07d0*/  IMAD.WIDE.U32 R24, R20, 0x2, R24 ;  /* 0x0000000214187825 */ /* 0x000fe200078e0018 */
[----:B------:R-:W-:-:S03]  /*07e0*/  LOP3.LUT R51, R0, 0x24, RZ, 0xfc, !PT ;  /* 0x0000002400337812 */ /* 0x000fc600078efcff */
[----:B------:R-:W-:Y:S01]  /*07f0*/  IMAD.WIDE.U32 R22, R20, 0x2, R22 ;  /* 0x0000000214167825 */ /* 0x000fe200078e0016 */
[----:B------:R-:W4:Y:S01]  /*0800*/  LDG.E.U16 R111, desc[UR14][R24.64+0x40] ;  /* 0x0000400e186f7981 */ /* 0x000f22000c1e1500 */
[----:B-1----:R-:W-:Y:S02]  /*0810*/  LOP3.LUT R15, R0, 0x1c, RZ, 0xfc, !PT ;  /* 0x0000001c000f7812 */ /* 0x002fe400078efcff */
[----:B------:R-:W-:Y:S01]  /*0820*/  IMAD.WIDE.U32 R12, R20, 0x2, R12 ;  /* 0x00000002140c7825 */ /* 0x000fe200078e000c */
[C---:B------:R-:W-:Y:S01]  /*0830*/  LOP3.LUT R47, R0.reuse, 0x28, RZ, 0xfc, !PT ;  /* 0x00000028002f7812 */ /* 0x040fe200078efcff */
[----:B------:R-:W5:Y:S01]  /*0840*/  LDG.E.U16 R101, desc[UR14][R22.64] ;  /* 0x0000000e16657981 */ /* 0x000f62000c1e1500 */
[C---:B------:R-:W-:Y:S01]  /*0850*/  LEA R26, P2, R15.reuse, R2, 0x8 ;  /* 0x000000020f1a7211 */ /* 0x040fe200078440ff */
[----:B------:R-:W-:Y:S01]  /*0860*/  IMAD.SHL.U32 R10, R15, 0x80, RZ ;  /* 0x000000800f0a7824 */ /* 0x000fe200078e00ff */
[----:B------:R-:W-:Y:S01]  /*0870*/  LOP3.LUT R45, R0, 0x2c, RZ, 0xfc, !PT ;  /* 0x0000002c002d7812 */ /* 0x000fe200078efcff */
[----:B------:R-:W5:Y:S01]  /*0880*/  LDG.E.U16 R103, desc[UR14][R22.64+0x40] ;  /* 0x0000400e16677981 */ /* 0x000f62000c1e1500 */
[----:B------:R-:W-:-:S02]  /*0890*/  IMAD.SHL.U32 R8, R51, 0x80, RZ ;  /* 0x0000008033087824 */ /* 0x000fc400078e00ff */
[----:B------:R-:W-:Y:S01]  /*08a0*/  LEA.HI.X R27, R10, R3, RZ, 0x1, P2 ;  /* 0x000000030a1b7211 */ /* 0x000fe200010f0cff */
[----:B------:R-:W5:Y:S04]  /*08b0*/  LDG.E.U16 R105, desc[UR14][R22.64+0x80] ;  /* 0x0000800e16697981 */ /* 0x000f68000c1e1500 */
[----:B------:R1:W5:Y:S04]  /*08c0*/  LDG.E.U16 R107, desc[UR14][R22.64+0xc0] ;  /* 0x0000c00e166b7981 */ /* 0x000368000c1e1500 */
[----:B------:R-:W5:Y:S01]  /*08d0*/  LDG.E.U16 R127, desc[UR14][R12.64+0x40] ;  /* 0x0000400e0c7f7981 */ /* 0x000f62000c1e1500 */
[----:B------:R-:W-:-:S03]  /*08e0*/  IMAD.SHL.U32 R6, R47, 0x80, RZ ;  /* 0x000000802f067824 */ /* 0x000fc600078e00ff */
[----:B------:R-:W5:Y:S01]  /*08f0*/  LDG.E.U16 R109, desc[UR14][R24.64] ;  /* 0x0000000e186d7981 */ /* 0x000f62000c1e1500 */
[----:B-1----:R-:W-:Y:S01]  /*0900*/  LEA R22, P2, R51, R2, 0x8 ;  /* 0x0000000233167211 */ /* 0x002fe200078440ff */
[----:B------:R-:W-:Y:S02]  /*0910*/  IMAD.SHL.U32 R10, R45, 0x80, RZ ;  /* 0x000000802d0a7824 */ /* 0x000fe400078e00ff */
[----:B------:R-:W5:Y:S01]  /*0920*/  LDG.E.U16 R113, desc[UR14][R24.64+0x80] ;  /* 0x0000800e18717981 */ /* 0x000f62000c1e1500 */
[----:B------:R-:W-:-:S03]  /*0930*/  LEA.HI.X R23, R8, R3, RZ, 0x1, P2 ;  /* 0x0000000308177211 */ /* 0x000fc600010f0cff */
[----:B------:R1:W5:Y:S01]  /*0940*/  LDG.E.U16 R115, desc[UR14][R24.64+0xc0] ;  /* 0x0000c00e18737981 */ /* 0x000362000c1e1500 */
[----:B------:R-:W-:-:S03]  /*0950*/  LEA R32, P2, R45, R2, 0x8 ;  /* 0x000000022d207211 */ /* 0x000fc600078440ff */
[----:B------:R-:W5:Y:S01]  /*0960*/  LDG.E.U16 R125, desc[UR14][R12.64] ;  /* 0x0000000e0c7d7981 */ /* 0x000f62000c1e1500 */
[----:B------:R-:W-:-:S03]  /*0970*/  LEA.HI.X R33, R10, R3, RZ, 0x1, P2 ;  /* 0x000000030a217211 */ /* 0x000fc600010f0cff */
[----:B------:R-:W5:Y:S01]  /*0980*/  LDG.E.U16 R129, desc[UR14][R12.64+0x80] ;  /* 0x0000800e0c817981 */ /* 0x000f62000c1e1500 */
[----:B-1----:R-:W-:-:S03]  /*0990*/  LEA R24, P0, R47, R2, 0x8 ;  /* 0x000000022f187211 */ /* 0x002fc600078040ff */
[----:B------:R1:W5:Y:S01]  /*09a0*/  LDG.E.U16 R131, desc[UR14][R12.64+0xc0] ;  /* 0x0000c00e0c837981 */ /* 0x000362000c1e1500 */
[----:B------:R-:W-:Y:S01]  /*09b0*/  LEA.HI.X R25, R6, R3, RZ, 0x1, P0 ;  /* 0x0000000306197211 */ /* 0x000fe200000f0cff */
[----:B------:R-:W-:-:S04]  /*09c0*/  IMAD.WIDE.U32 R26, R20, 0x2, R26 ;  /* 0x00000002141a7825 */ /* 0x000fc800078e001a */
[C---:B------:R-:W-:Y:S01]  /*09d0*/  IMAD.WIDE.U32 R24, R20.reuse, 0x2, R24 ;  /* 0x0000000214187825 */ /* 0x040fe200078e0018 */
[----:B------:R-:W5:Y:S03]  /*09e0*/  LDG.E.U16 R117, desc[UR14][R26.64] ;  /* 0x0000000e1a757981 */ /* 0x000f66000c1e1500 */
[C---:B------:R-:W-:Y:S01]  /*09f0*/  IMAD.WIDE.U32 R22, R20.reuse, 0x2, R22 ;  /* 0x0000000214167825 */ /* 0x040fe200078e0016 */
[----:B------:R-:W5:Y:S03]  /*0a00*/  LDG.E.U16 R119, desc[UR14][R26.64+0x40] ;  /* 0x0000400e1a777981 */ /* 0x000f66000c1e1500 */
[----:B------:R-:W-:Y:S01]  /*0a10*/  IMAD.WIDE.U32 R32, R20, 0x2, R32 ;  /* 0x0000000214207825 */ /* 0x000fe200078e0020 */
[----:B------:R-:W5:Y:S04]  /*0a20*/  LDG.E.U16 R121, desc[UR14][R26.64+0x80] ;  /* 0x0000800e1a797981 */ /* 0x000f68000c1e1500 */
        /* <DEDUP_REMOVED lines=10> */
[----:B------:R-:W5:Y:S01]  /*0ad0*/  LDG.E.U16 R153, desc[UR14][R32.64+0x40] ;  /* 0x0000400e20997981 */ /* 0x000f62000c1e1500 */
[----:B------:R-:W-:-:S02]  /*0ae0*/  LOP3.LUT R53, R0, 0x30, RZ, 0xfc, !PT ;  /* 0x0000003000357812 */ /* 0x000fc400078efcff */
[C---:B------:R-:W-:Y:S01]  /*0af0*/  LOP3.LUT R55, R0.reuse, 0x34, RZ, 0xfc, !PT ;  /* 0x0000003400377812 */ /* 0x040fe200078efcff */
[----:B------:R-:W5:Y:S01]  /*0b00*/  LDG.E.U16 R22, desc[UR14][R32.64+0x80] ;  /* 0x0000800e20167981 */ /* 0x000f62000c1e1500 */
[C---:B------:R-:W-:Y:S02]  /*0b10*/  LOP3.LUT R57, R0.reuse, 0x38, RZ, 0xfc, !PT ;  /* 0x0000003800397812 */ /* 0x040fe400078efcff */
[----:B------:R-:W-:Y:S01]  /*0b20*/  LOP3.LUT R59, R0, 0x3c, RZ, 0xfc, !PT ;  /* 0x0000003c003b7812 */ /* 0x000fe200078efcff */
[C---:B------:R-:W-:Y:S01]  /*0b30*/  IMAD.SHL.U32 R0, R53.reuse, 0x80, RZ ;  /* 0x0000008035007824 */ /* 0x040fe200078e00ff */
[-C--:B------:R-:W-:Y:S01]  /*0b40*/  LEA R34, P0, R53, R2.reuse, 0x8 ;  /* 0x0000000235227211 */ /* 0x080fe200078040ff */
[C---:B------:R-:W-:Y:S01]  /*0b50*/  IMAD.SHL.U32 R6, R55.reuse, 0x80, RZ ;  /* 0x0000008037067824 */ /* 0x040fe200078e00ff */
[-C--:B------:R-:W-:Y:S01]  /*0b60*/  LEA R42, P2, R55, R2.reuse, 0x8 ;  /* 0x00000002372a7211 */ /* 0x080fe200078440ff */
[C---:B------:R-:W-:Y:S01]  /*0b70*/  IMAD.SHL.U32 R8, R57.reuse, 0x80, RZ ;  /* 0x0000008039087824 */ /* 0x040fe200078e00ff */
[-C--:B-1----:R-:W-:Y:S01]  /*0b80*/  LEA R12, P3, R57, R2.reuse, 0x8 ;  /* 0x00000002390c7211 */ /* 0x082fe200078640ff */
[C---:B------:R-:W-:Y:S01]  /*0b90*/  IMAD.SHL.U32 R10, R59.reuse, 0x80, RZ ;  /* 0x000000803b0a7824 */ /* 0x040fe200078e00ff */
[----:B------:R-:W-:Y:S01]  /*0ba0*/  LEA R2, P4, R59, R2, 0x8 ;  /* 0x000000023b027211 */ /* 0x000fe200078840ff */
[----:B------:R-:W5:Y:S01]  /*0bb0*/  LDG.E.U16 R23, desc[UR14][R32.64+0xc0] ;  /* 0x0000c00e20177981 */ /* 0x000f62000c1e1500 */
[----:B------:R-:W-:-:S02]  /*0bc0*/  LOP3.LUT R37, R135, 0x1f, RZ, 0xc0, !PT ;  /* 0x0000001f87257812 */ /* 0x000fc400078ec0ff */
[-C--:B------:R-:W-:Y:S02]  /*0bd0*/  LEA.HI.X R35, R0, R3.reuse, RZ, 0x1, P0 ;  /* 0x0000000300237211 */ /* 0x080fe400000f0cff */
[-C--:B------:R-:W-:Y:S02]  /*0be0*/  LEA.HI.X R43, R6, R3.reuse, RZ, 0x1, P2 ;  /* 0x00000003062b7211 */ /* 0x080fe400010f0cff */
[-C--:B------:R-:W-:Y:S02]  /*0bf0*/  LEA.HI.X R13, R8, R3.reuse, RZ, 0x1, P3 ;  /* 0x00000003080d7211 */ /* 0x080fe400018f0cff */
[----:B------:R-:W-:Y:S02]  /*0c00*/  LEA.HI.X R3, R10, R3, RZ, 0x1, P4 ;  /* 0x000000030a037211 */ /* 0x000fe400020f0cff */
[----:B------:R-:W-:Y:S01]  /*0c10*/  LOP3.LUT R0, R135, 0x60, RZ, 0xc0, !PT ;  /* 0x0000006087007812 */ /* 0x000fe200078ec0ff */
[----:B------:R-:W-:Y:S02]  /*0c20*/  IMAD R37, R37, 0x2, R4 ;  /* 0x0000000225257824 */ /* 0x000fe400078e0204 */
[----:B------:R-:W-:Y:S01]  /*0c30*/  IMAD.WIDE.U32 R42, R20, 0x2, R42 ;  /* 0x00000002142a7825 */ /* 0x000fe200078e002a */
[----:B------:R-:W-:-:S03]  /*0c40*/  SHF.R.U32.HI R0, RZ, 0x1, R0 ;  /* 0x00000001ff007819 */ /* 0x000fc60000011600 */
[----:B------:R-:W-:Y:S01]  /*0c50*/  IMAD.WIDE.U32 R2, R20, 0x2, R2 ;  /* 0x0000000214027825 */ /* 0x000fe200078e0002 */
[----:B------:R-:W5:Y:S01]  /*0c60*/  LDG.E.U16 R28, desc[UR14][R42.64] ;  /* 0x0000000e2a1c7981 */ /* 0x000f62000c1e1500 */
[----:B------:R-:W-:-:S03]  /*0c70*/  LOP3.LUT R36, R37, R0, RZ, 0x3c, !PT ;  /* 0x0000000025247212 */ /* 0x000fc600078e3cff */
[----:B------:R-:W5:Y:S04]  /*0c80*/  LDG.E.U16 R29, desc[UR14][R42.64+0x40] ;  /* 0x0000400e2a1d7981 */ /* 0x000f68000c1e1500 */
[----:B------:R-:W5:Y:S04]  /*0c90*/  LDG.E.U16 R30, desc[UR14][R42.64+0x80] ;  /* 0x0000800e2a1e7981 */ /* 0x000f68000c1e1500 */
[----:B------:R-:W5:Y:S04]  /*0ca0*/  LDG.E.U16 R31, desc[UR14][R42.64+0xc0] ;  /* 0x0000c00e2a1f7981 */ /* 0x000f68000c1e1500 */
[----:B------:R-:W5:Y:S04]  /*0cb0*/  LDG.E.U16 R37, desc[UR14][R2.64] ;  /* 0x0000000e02257981 */ /* 0x000f68000c1e1500 */
[----:B------:R-:W5:Y:S04]  /*0cc0*/  LDG.E.U16 R39, desc[UR14][R2.64+0x40] ;  /* 0x0000400e02277981 */ /* 0x000f68000c1e1500 */
[----:B------:R-:W5:Y:S04]  /*0cd0*/  LDG.E.U16 R41, desc[UR14][R2.64+0x80] ;  /* 0x0000800e02297981 */ /* 0x000f68000c1e1500 */
[----:B------:R1:W5:Y:S02]  /*0ce0*/  LDG.E.U16 R43, desc[UR14][R2.64+0xc0] ;  /* 0x0000c00e022b7981 */ /* 0x000364000c1e1500 */
[----:B-1----:R-:W1:Y:S01]  /*0cf0*/  LDC.64 R2, c[0x0][0x388] ;  /* 0x0000e200ff027b82 */ /* 0x002e620000000a00 */
[----:B------:R-:W-:-:S04]  /*0d00*/  IMAD.WIDE.U32 R34, R20, 0x2, R34 ;  /* 0x0000000214227825 */ /* 0x000fc800078e0022 */
[----:B------:R-:W-:Y:S01]  /*0d10*/  IMAD.SHL.U32 R4, R11, 0x8, RZ ;  /* 0x000000080b047824 */ /* 0x000fe200078e00ff */
[----:B------:R-:W5:Y:S01]  /*0d20*/  LDG.E.U16 R24, desc[UR14][R34.64] ;  /* 0x0000000e22187981 */ /* 0x000f62000c1e1500 */
[----:B------:R-:W-:-:S03]  /*0d30*/  IMAD.WIDE.U32 R12, R20, 0x2, R12 ;  /* 0x00000002140c7825 */ /* 0x000fc600078e000c */
[----:B------:R-:W5:Y:S01]  /*0d40*/  LDG.E.U16 R25, desc[UR14][R34.64+0x40] ;  /* 0x0000400e22197981 */ /* 0x000f62000c1e1500 */
[----:B------:R-:W-:Y:S02]  /*0d50*/  IMAD.SHL.U32 R6, R7, 0x100, RZ ;  /* 0x0000010007067824 */ /* 0x000fe400078e00ff */
[----:B------:R-:W-:Y:S01]  /*0d60*/  IMAD.SHL.U32 R8, R5, 0x100, RZ ;  /* 0x0000010005087824 */ /* 0x000fe200078e00ff */
[----:B------:R-:W5:Y:S04]  /*0d70*/  LDG.E.U16 R26, desc[UR14][R34.64+0x80] ;  /* 0x0000800e221a7981 */ /* 0x000f68000c1e1500 */
[----:B------:R-:W5:Y:S01]  /*0d80*/  LDG.E.U16 R27, desc[UR14][R34.64+0xc0] ;  /* 0x0000c00e221b7981 */ /* 0x000f62000c1e1500 */
[----:B------:R-:W-:-:S03]  /*0d90*/  IMAD.SHL.U32 R38, R19, 0x100, RZ ;  /* 0x0000010013267824 */ /* 0x000fc600078e00ff */
[----:B------:R-:W5:Y:S01]  /*0da0*/  LDG.E.U16 R32, desc[UR14][R12.64] ;  /* 0x0000000e0c207981 */ /* 0x000f62000c1e1500 */
[----:B-1----:R-:W-:-:S03]  /*0db0*/  LEA R10, P0, R11, R2, 0x4 ;  /* 0x000000020b0a7211 */ /* 0x002fc600078020ff */
[----:B------:R-:W5:Y:S01]  /*0dc0*/  LDG.E.U16 R33, desc[UR14][R12.64+0x40] ;  /* 0x0000400e0c217981 */ /* 0x000f62000c1e1500 */
[----:B------:R-:W-:Y:S01]  /*0dd0*/  LEA.HI.X R11, R4, R3, RZ, 0x1, P0 ;  /* 0x00000003040b7211 */ /* 0x000fe200000f0cff */
[C---:B------:R-:W-:Y:S02]  /*0de0*/  IMAD.SHL.U32 R4, R9.reuse, 0x100, RZ ;  /* 0x0000010009047824 */ /* 0x040fe400078e00ff */
[----:B------:R-:W5:Y:S01]  /*0df0*/  LDG.E.U16 R34, desc[UR14][R12.64+0x80] ;  /* 0x0000800e0c227981 */ /* 0x000f62000c1e1500 */
[-C--:B------:R-:W-:Y:S02]  /*0e00*/  LEA R78, P4, R9, R2.reuse, 0x9 ;  /* 0x00000002094e7211 */ /* 0x080fe400078848ff */
[-C--:B------:R-:W-:Y:S01]  /*0e10*/  LEA R94, P3, R7, R2.reuse, 0x9 ;  /* 0x00000002075e7211 */ /* 0x080fe200078648ff */
[----:B------:R1:W5:Y:S01]  /*0e20*/  LDG.E.U16 R35, desc[UR14][R12.64+0xc0] ;  /* 0x0000c00e0c237981 */ /* 0x000362000c1e1500 */
[-C--:B------:R-:W-:Y:S02]  /*0e30*/  LEA R110, P2, R5, R2.reuse, 0x9 ;  /* 0x00000002056e7211 */ /* 0x080fe400078448ff */
[-C--:B------:R-:W-:Y:S01]  /*0e40*/  LEA R126, P0, R21, R2.reuse, 0x9 ;  /* 0x00000002157e7211 */ /* 0x080fe200078048ff */
[----:B------:R-:W-:Y:S01]  /*0e50*/  IMAD.SHL.U32 R40, R17, 0x100, RZ ;  /* 0x0000010011287824 */ /* 0x000fe200078e00ff */
[----:B------:R-:W-:Y:S01]  /*0e60*/  LEA R46, P6, R19, R2, 0x9 ;  /* 0x00000002132e7211 */ /* 0x000fe200078c48ff */
[----:B------:R-:W-:-:S02]  /*0e70*/  IMAD.SHL.U32 R42, R15, 0x100, RZ ;  /* 0x000001000f2a7824 */ /* 0x000fc400078e00ff */
[----:B-1----:R-:W-:Y:S01]  /*0e80*/  IMAD.SHL.U32 R12, R21, 0x100, RZ ;  /* 0x00000100150c7824 */ /* 0x002fe200078e00ff */
[----:B------:R-:W-:Y:S01]  /*0e90*/  LEA R44, P5, R17, R2, 0x9 ;  /* 0x00000002112c7211 */ /* 0x000fe200078a48ff */
[----:B------:R-:W-:Y:S02]  /*0ea0*/  IMAD.SHL.U32 R48, R49, 0x100, RZ ;  /* 0x0000010031307824 */ /* 0x000fe400078e00ff */
[----:B------:R-:W-:Y:S02]  /*0eb0*/  IMAD.SHL.U32 R50, R51, 0x100, RZ ;  /* 0x0000010033327824 */ /* 0x000fe400078e00ff */
[----:B------:R-:W-:Y:S02]  /*0ec0*/  IMAD.SHL.U32 R52, R47, 0x100, RZ ;  /* 0x000001002f347824 */ /* 0x000fe400078e00ff */
[----:B------:R-:W-:Y:S02]  /*0ed0*/  IMAD.SHL.U32 R54, R45, 0x100, RZ ;  /* 0x000001002d367824 */ /* 0x000fe400078e00ff */
[----:B------:R-:W-:-:S02]  /*0ee0*/  IMAD.SHL.U32 R56, R53, 0x100, RZ ;  /* 0x0000010035387824 */ /* 0x000fc400078e00ff */
[----:B------:R-:W-:Y:S02]  /*0ef0*/  IMAD.SHL.U32 R58, R55, 0x100, RZ ;  /* 0x00000100373a7824 */ /* 0x000fe400078e00ff */
[----:B------:R-:W-:Y:S01]  /*0f00*/  IMAD.SHL.U32 R60, R57, 0x100, RZ ;  /* 0x00000100393c7824 */ /* 0x000fe200078e00ff */
[----:B--2---:R1:W-:Y:S02]  /*0f10*/  STS.U16 [R36+UR7+0x10440], R79 ;  /* 0x0104404f24007988 */ /* 0x0043e40008000407 */
[-C--:B-1----:R-:W-:Y:S02]  /*0f20*/  LEA.HI.X R79, R4, R3.reuse, RZ, 0x1, P4 ;  /* 0x00000003044f7211 */ /* 0x082fe400020f0cff */
[----:B------:R-:W-:Y:S01]  /*0f30*/  LEA R18, P4, R15, R2, 0x9 ;  /* 0x000000020f127211 */ /* 0x000fe200078848ff */
[----:B---3--:R1:W-:Y:S03]  /*0f40*/  STS.U16 [R36+UR7+0x10840], R95 ;  /* 0x0108405f24007988 */ /* 0x0083e60008000407 */
[----:B------:R-:W-:-:S02]  /*0f50*/  LEA.HI.X R19, R42, R3, RZ, 0x1, P4 ;  /* 0x000000032a137211 */ /* 0x000fc400020f0cff */
[-C--:B-1----:R-:W-:Y:S02]  /*0f60*/  LEA.HI.X R95, R6, R3.reuse, RZ, 0x1, P3 ;  /* 0x00000003065f7211 */ /* 0x082fe400018f0cff */
[-C--:B------:R-:W-:Y:S02]  /*0f70*/  LEA R16, P3, R49, R2.reuse, 0x9 ;  /* 0x0000000231107211 */ /* 0x080fe400078648ff */
[-C--:B------:R-:W-:Y:S02]  /*0f80*/  LEA R6, P4, R55, R2.reuse, 0x9 ;  /* 0x0000000237067211 */ /* 0x080fe400078848ff */
[-C--:B------:R-:W-:Y:S02]  /*0f90*/  LEA.HI.X R17, R48, R3.reuse, RZ, 0x1, P3 ;  /* 0x0000000330117211 */ /* 0x080fe400018f0cff */
[----:B------:R-:W-:Y:S01]  /*0fa0*/  LEA R48, P3, R57, R2, 0x9 ;  /* 0x0000000239307211 */ /* 0x000fe200078648ff */
[----:B----4-:R1:W-:Y:S02]  /*0fb0*/  STS.U16 [R36+UR7+0x10c40], R111 ;  /* 0x010c406f24007988 */ /* 0x0103e40008000407 */
[----:B-1----:R-:W-:-:S02]  /*0fc0*/  LEA.HI.X R111, R8, R3, RZ, 0x1, P2 ;  /* 0x00000003086f7211 */ /* 0x002fc400010f0cff */
[----:B------:R-:W-:-:S04]  /*0fd0*/  LEA R14, P2, R51, R2, 0x9 ;  /* 0x00000002330e7211 */ /* 0x000fc800078448ff */
[-C--:B------:R-:W-:Y:S01]  /*0fe0*/  LEA.HI.X R15, R50, R3.reuse, RZ, 0x1, P2 ;  /* 0x00000003320f7211 */ /* 0x080fe200010f0cff */
[----:B-----5:R1:W-:Y:S01]  /*0ff0*/  STS.U16 [R36+UR7+0x11040], R127 ;  /* 0x0110407f24007988 */ /* 0x0203e20008000407 */
[-C--:B------:R-:W-:Y:S02]  /*1000*/  LEA R50, P2, R59, R2.reuse, 0x9 ;  /* 0x000000023b327211 */ /* 0x080fe400078448ff */
[-C--:B-1----:R-:W-:Y:S02]  /*1010*/  LEA.HI.X R127, R12, R3.reuse, RZ, 0x1, P0 ;  /* 0x000000030c7f7211 */ /* 0x082fe400000f0cff */
[-C--:B------:R-:W-:Y:S02]  /*1020*/  LEA R12, P0, R47, R2.reuse, 0x9 ;  /* 0x000000022f0c7211 */ /* 0x080fe400078048ff */
[----:B------:R-:W-:Y:S02]  /*1030*/  LEA.HI.X R47, R38, R3, RZ, 0x1, P6 ;  /* 0x00000003262f7211 */ /* 0x000fe400030f0cff */
[----:B------:R-:W-:-:S02]  /*1040*/  LEA R4, P6, R45, R2, 0x9 ;  /* 0x000000022d047211 */ /* 0x000fc400078c48ff */
[-C--:B------:R-:W-:Y:S02]  /*1050*/  LEA.HI.X R45, R40, R3.reuse, RZ, 0x1, P5 ;  /* 0x00000003282d7211 */ /* 0x080fe400028f0cff */
[----:B------:R-:W-:Y:S01]  /*1060*/  LEA R8, P5, R53, R2, 0x9 ;  /* 0x0000000235087211 */ /* 0x000fe200078a48ff */
[----:B------:R-:W-:Y:S01]  /*1070*/  IMAD.SHL.U32 R2, R59, 0x100, RZ ;  /* 0x000001003b027824 */ /* 0x000fe200078e00ff */
[-C--:B------:R-:W-:Y:S02]  /*1080*/  LEA.HI.X R5, R54, R3.reuse, RZ, 0x1, P6 ;  /* 0x0000000336057211 */ /* 0x080fe400030f0cff */
[-C--:B------:R-:W-:Y:S02]  /*1090*/  LEA.HI.X R13, R52, R3.reuse, RZ, 0x1, P0 ;  /* 0x00000003340d7211 */ /* 0x080fe400000f0cff */
[-C--:B------:R-:W-:Y:S02]  /*10a0*/  LEA.HI.X R9, R56, R3.reuse, RZ, 0x1, P5 ;  /* 0x0000000338097211 */ /* 0x080fe400028f0cff */
[----:B------:R-:W-:-:S02]  /*10b0*/  LEA.HI.X R7, R58, R3, RZ, 0x1, P4 ;  /* 0x000000033a077211 */ /* 0x000fc400020f0cff */
[-C--:B------:R-:W-:Y:S01]  /*10c0*/  LEA.HI.X R49, R60, R3.reuse, RZ, 0x1, P3 ;  /* 0x000000033c317211 */ /* 0x080fe200018f0cff */
[----:B------:R-:W-:Y:S01]  /*10d0*/  IMAD.WIDE.U32 R78, R20, 0x2, R78 ;  /* 0x00000002144e7825 */ /* 0x000fe200078e004e */
[----:B------:R-:W-:-:S03]  /*10e0*/  LEA.HI.X R51, R2, R3, RZ, 0x1, P2 ;  /* 0x0000000302337211 */ /* 0x000fc600010f0cff */
[C---:B------:R-:W-:Y:S01]  /*10f0*/  IMAD.WIDE.U32 R2, R20.reuse, 0x2, R10 ;  /* 0x0000000214027825 */ /* 0x040fe200078e000a */
[----:B------:R1:W-:Y:S03]  /*1100*/  STS.U16 [R36+UR7+0x10000], R61 ;  /* 0x0100003d24007988 */ /* 0x0003e60008000407 */
[C---:B------:R-:W-:Y:S01]  /*1110*/  IMAD.WIDE.U32 R94, R20.reuse, 0x2, R94 ;  /* 0x00000002145e7825 */ /* 0x040fe200078e005e */
[----:B------:R2:W-:Y:S03]  /*1120*/  STS.U16 [R36+UR7+0x10040], R63 ;  /* 0x0100403f24007988 */ /* 0x0005e60008000407 */
[C---:B------:R-:W-:Y:S01]  /*1130*/  IMAD.WIDE.U32 R110, R20.reuse, 0x2, R110 ;  /* 0x00000002146e7825 */ /* 0x040fe200078e006e */
[----:B------:R3:W-:Y:S03]  /*1140*/  STS.U16 [R36+UR7+0x12000], R65 ;  /* 0x0120004124007988 */ /* 0x0007e60008000407 */
[C---:B------:R-:W-:Y:S01]  /*1150*/  IMAD.WIDE.U32 R126, R20.reuse, 0x2, R126 ;  /* 0x00000002147e7825 */ /* 0x040fe200078e007e */
[----:B------:R4:W-:Y:S03]  /*1160*/  STS.U16 [R36+UR7+0x12040], R67 ;  /* 0x0120404324007988 */ /* 0x0009e60008000407 */
[C---:B------:R-:W-:Y:S01]  /*1170*/  IMAD.WIDE.U32 R46, R20.reuse, 0x2, R46 ;  /* 0x00000002142e7825 */ /* 0x040fe200078e002e */
[----:B------:R-:W-:Y:S03]  /*1180*/  STS.U16 [R36+UR7+0x10240], R69 ;  /* 0x0102404524007988 */ /* 0x000fe60008000407 */
[C---:B------:R-:W-:Y:S01]  /*1190*/  IMAD.WIDE.U32 R10, R20.reuse, 0x2, R4 ;  /* 0x00000002140a7825 */ /* 0x040fe200078e0004 */
[----:B------:R-:W-:Y:S03]  /*11a0*/  STS.U16 [R36+UR7+0x10200], R71 ;  /* 0x0102004724007988 */ /* 0x000fe60008000407 */
[C---:B------:R-:W-:Y:S01]  /*11b0*/  IMAD.WIDE.U32 R44, R20.reuse, 0x2, R44 ;  /* 0x00000002142c7825 */ /* 0x040fe200078e002c */
[----:B------:R-:W-:Y:S03]  /*11c0*/  STS.U16 [R36+UR7+0x12240], R73 ;  /* 0x0122404924007988 */ /* 0x000fe60008000407 */
[C---:B------:R-:W-:Y:S01]  /*11d0*/  IMAD.WIDE.U32 R18, R20.reuse, 0x2, R18 ;  /* 0x0000000214127825 */ /* 0x040fe200078e0012 */
[----:B------:R-:W-:Y:S03]  /*11e0*/  STS.U16 [R36+UR7+0x12200], R75 ;  /* 0x0122004b24007988 */ /* 0x000fe60008000407 */
        /* <DEDUP_REMOVED lines=12> */
[----:B------:R-:W-:Y:S01]  /*12b0*/  IMAD.WIDE.U32 R20, R20, 0x2, R50 ;  /* 0x0000000214147825 */ /* 0x000fe200078e0032 */
[----:B------:R-:W-:Y:S04]  /*12c0*/  STS.U16 [R36+UR7+0x12600], R91 ;  /* 0x0126005b24007988 */ /* 0x000fe80008000407 */
[----:B------:R0:W-:Y:S04]  /*12d0*/  STS.U16 [R36+UR7+0x10800], R93 ;  /* 0x0108005d24007988 */ /* 0x0001e80008000407 */
[----:B------:R0:W-:Y:S04]  /*12e0*/  STS.U16 [R36+UR7+0x10c00], R109 ;  /* 0x010c006d24007988 */ /* 0x0001e80008000407 */
[----:B------:R-:W5:Y:S04]  /*12f0*/  LDG.E.U16 R49, desc[UR14][R78.64] ;  /* 0x0000000e4e317981 */ /* 0x000f68000c1e1500 */
[----:B------:R-:W5:Y:S04]  /*1300*/  LDG.E.U16 R51, desc[UR14][R78.64+0x40] ;  /* 0x0000400e4e337981 */ /* 0x000f68000c1e1500 */
[----:B------:R-:W5:Y:S04]  /*1310*/  LDG.E.U16 R53, desc[UR14][R78.64+0x80] ;  /* 0x0000800e4e357981 */ /* 0x000f68000c1e1500 */
[----:B------:R-:W5:Y:S04]  /*1320*/  LDG.E.U16 R55, desc[UR14][R78.64+0xc0] ;  /* 0x0000c00e4e377981 */ /* 0x000f68000c1e1500 */
[----:B------:R-:W5:Y:S04]  /*1330*/  LDG.E.U16 R57, desc[UR14][R78.64+0x100] ;  /* 0x0001000e4e397981 */ /* 0x000f68000c1e1500 */
[----:B------:R-:W5:Y:S04]  /*1340*/  LDG.E.U16 R59, desc[UR14][R78.64+0x140] ;  /* 0x0001400e4e3b7981 */ /* 0x000f68000c1e1500 */
[----:B-1----:R-:W5:Y:S04]  /*1350*/  LDG.E.U16 R61, desc[UR14][R78.64+0x180] ;  /* 0x0001800e4e3d7981 */ /* 0x002f68000c1e1500 */
[----:B--2---:R-:W2:Y:S04]  /*1360*/  LDG.E.U16 R63, desc[UR14][R78.64+0x1c0] ;  /* 0x0001c00e4e3f7981 */ /* 0x004ea8000c1e1500 */
[----:B------:R-:W-:Y:S04]  /*1370*/  STS.U16 [R36+UR7+0x12800], R97 ;  /* 0x0128006124007988 */ /* 0x000fe80008000407 */
[----:B------:R-:W-:Y:S04]  /*1380*/  STS.U16 [R36+UR7+0x12840], R99 ;  /* 0x0128406324007988 */ /* 0x000fe80008000407 */
[----:B------:R-:W-:Y:S04]  /*1390*/  STS.U16 [R36+UR7+0x10a40], R101 ;  /* 0x010a406524007988 */ /* 0x000fe80008000407 */
[----:B------:R-:W-:Y:S04]  /*13a0*/  STS.U16 [R36+UR7+0x10a00], R103 ;  /* 0x010a006724007988 */ /* 0x000fe80008000407 */
[----:B------:R-:W-:Y:S04]  /*13b0*/  STS.U16 [R36+UR7+0x12a40], R105 ;  /* 0x012a406924007988 */ /* 0x000fe80008000407 */
[----:B------:R1:W-:Y:S04]  /*13c0*/  STS.U16 [R36+UR7+0x12a00], R107 ;  /* 0x012a006b24007988 */ /* 0x0003e80008000407 */
[----:B------:R-:W-:Y:S04]  /*13d0*/  STS.U16 [R36+UR7+0x12c00], R113 ;  /* 0x012c007124007988 */ /* 0x000fe80008000407 */
[----:B------:R-:W-:Y:S04]  /*13e0*/  STS.U16 [R36+UR7+0x12c40], R115 ;  /* 0x012c407324007988 */ /* 0x000fe80008000407 */
[----:B------:R-:W-:Y:S04]  /*13f0*/  STS.U16 [R36+UR7+0x10e40], R117 ;  /* 0x010e407524007988 */ /* 0x000fe80008000407 */
[----:B------:R-:W-:Y:S04]  /*1400*/  STS.U16 [R36+UR7+0x10e00], R119 ;  /* 0x010e007724007988 */ /* 0x000fe80008000407 */
[----:B------:R-:W-:Y:S04]  /*1410*/  STS.U16 [R36+UR7+0x12e40], R121 ;  /* 0x012e407924007988 */ /* 0x000fe80008000407 */
[----:B------:R-:W-:Y:S04]  /*1420*/  STS.U16 [R36+UR7+0x12e00], R123 ;  /* 0x012e007b24007988 */ /* 0x000fe80008000407 */
[----:B------:R0:W-:Y:S04]  /*1430*/  STS.U16 [R36+UR7+0x11000], R125 ;  /* 0x0110007d24007988 */ /* 0x0001e80008000407 */
[----:B------:R0:W-:Y:S04]  /*1440*/  STS.U16 [R36+UR7+0x11400], R143 ;  /* 0x0114008f24007988 */ /* 0x0001e80008000407 */
[----:B---3--:R-:W3:Y:S04]  /*1450*/  LDG.E.U16 R65, desc[UR14][R94.64] ;  /* 0x0000000e5e417981 */ /* 0x008ee8000c1e1500 */
[----:B----4-:R-:W4:Y:S04]  /*1460*/  LDG.E.U16 R67, desc[UR14][R94.64+0x40] ;  /* 0x0000400e5e437981 */ /* 0x010f28000c1e1500 */
[----:B-----5:R-:W5:Y:S04]  /*1470*/  LDG.E.U16 R77, desc[UR14][R94.64+0x80] ;  /* 0x0000800e5e4d7981 */ /* 0x020f68000c1e1500 */
[----:B------:R-:W2:Y:S04]  /*1480*/  LDG.E.U16 R75, desc[UR14][R94.64+0xc0] ;  /* 0x0000c00e5e4b7981 */ /* 0x000ea8000c1e1500 */
[----:B------:R-:W2:Y:S04]  /*1490*/  LDG.E.U16 R73, desc[UR14][R94.64+0x100] ;  /* 0x0001000e5e497981 */ /* 0x000ea8000c1e1500 */
[----:B------:R-:W2:Y:S04]  /*14a0*/  LDG.E.U16 R71, desc[UR14][R94.64+0x140] ;  /* 0x0001400e5e477981 */ /* 0x000ea8000c1e1500 */
[----:B------:R-:W2:Y:S04]  /*14b0*/  LDG.E.U16 R69, desc[UR14][R94.64+0x180] ;  /* 0x0001800e5e457981 */ /* 0x000ea8000c1e1500 */
[----:B0-----:R-:W2:Y:S04]  /*14c0*/  LDG.E.U16 R93, desc[UR14][R94.64+0x1c0] ;  /* 0x0001c00e5e5d7981 */ /* 0x001ea8000c1e1500 */
[----:B------:R-:W2:Y:S04]  /*14d0*/  LDG.E.U16 R91, desc[UR14][R110.64] ;  /* 0x0000000e6e5b7981 */ /* 0x000ea8000c1e1500 */
[----:B------:R-:W2:Y:S04]  /*14e0*/  LDG.E.U16 R89, desc[UR14][R110.64+0x40] ;  /* 0x0000400e6e597981 */ /* 0x000ea8000c1e1500 */
[----:B------:R-:W2:Y:S04]  /*14f0*/  LDG.E.U16 R87, desc[UR14][R110.64+0x80] ;  /* 0x0000800e6e577981 */ /* 0x000ea8000c1e1500 */
[----:B------:R-:W2:Y:S04]  /*1500*/  LDG.E.U16 R85, desc[UR14][R110.64+0xc0] ;  /* 0x0000c00e6e557981 */ /* 0x000ea8000c1e1500 */
[----:B------:R-:W2:Y:S04]  /*1510*/  LDG.E.U16 R83, desc[UR14][R110.64+0x100] ;  /* 0x0001000e6e537981 */ /* 0x000ea8000c1e1500 */
[----:B------:R-:W2:Y:S04]  /*1520*/  LDG.E.U16 R81, desc[UR14][R110.64+0x140] ;  /* 0x0001400e6e517981 */ /* 0x000ea8000c1e1500 */
[----:B------:R-:W2:Y:S04]  /*1530*/  LDG.E.U16 R79, desc[UR14][R110.64+0x180] ;  /* 0x0001800e6e4f7981 */ /* 0x000ea8000c1e1500 */
[----:B------:R-:W2:Y:S04]  /*1540*/  LDG.E.U16 R109, desc[UR14][R110.64+0x1c0] ;  /* 0x0001c00e6e6d7981 */ /* 0x000ea8000c1e1500 */
        /* <DEDUP_REMOVED lines=10> */
[----:B------:R0:W-:Y:S04]  /*15f0*/  STS.U16 [R36+UR7+0x11600], R153 ;  /* 0x0116009924007988 */ /* 0x0001e80008000407 */
[----:B-1----:R-:W2:Y:S04]  /*1600*/  LDG.E.U16 R107, desc[UR14][R126.64] ;  /* 0x0000000e7e6b7981 */ /* 0x002ea8000c1e1500 */
        /* <DEDUP_REMOVED lines=62> */
[----:B------:R-:W3:Y:S04]  /*19f0*/  LDG.E.U16 R90, desc[UR14][R10.64+0x1c0] ;  /* 0x0001c00e0a5a7981 */ /* 0x000ee8000c1e1500 */
[----:B------:R-:W4:Y:S04]  /*1a00*/  LDG.E.U16 R88, desc[UR14][R8.64] ;  /* 0x0000000e08587981 */ /* 0x000f28000c1e1500 */
        /* <DEDUP_REMOVED lines=47> */
[----:B------:R-:W-:Y:S04]  /*1d00*/  STS.U16 [R36+UR7+0x13640], R22 ;  /* 0x0136401624007988 */ /* 0x000fe80008000407 */
        /* <DEDUP_REMOVED lines=24> */
[----:B--2---:R-:W-:Y:S04]  /*1e90*/  STS.U16 [R36+UR7+0xc200], R63 ;  /* 0x00c2003f24007988 */ /* 0x004fe80008000407 */
[----:B---3--:R-:W-:Y:S04]  /*1ea0*/  STS.U16 [R36+UR7+0x400], R65 ;  /* 0x0004004124007988 */ /* 0x008fe80008000407 */
[----:B----4-:R-:W-:Y:S04]  /*1eb0*/  STS.U16 [R36+UR7+0x440], R67 ;  /* 0x0004404324007988 */ /* 0x010fe80008000407 */
[----:B-----5:R-:W-:Y:S04]  /*1ec0*/  STS.U16 [R36+UR7+0x4400], R77 ;  /* 0x0044004d24007988 */ /* 0x020fe80008000407 */
        /* <DEDUP_REMOVED lines=109> */
[----:B------:R-:W-:Y:S04]  /*25a0*/  STS.U16 [R36+UR7], R7 ;  /* 0x0000000724007988 */ /* 0x000fe80008000407 */
        /* <DEDUP_REMOVED lines=11> */
[----:B------:R3:W-:Y:S04]  /*2660*/  STS.U16 [R36+UR7+0xa000], R148 ;  /* 0x00a0009424007988 */ /* 0x0007e80008000407 */
[----:B------:R3:W-:Y:S04]  /*2670*/  STS.U16 [R36+UR7+0xa040], R150 ;  /* 0x00a0409624007988 */ /* 0x0007e80008000407 */
[----:B------:R3:W-:Y:S04]  /*2680*/  STS.U16 [R36+UR7+0xe000], R152 ;  /* 0x00e0009824007988 */ /* 0x0007e80008000407 */
[----:B------:R3:W-:Y:S04]  /*2690*/  STS.U16 [R36+UR7+0xe040], R154 ;  /* 0x00e0409a24007988 */ /* 0x0007e80008000407 */
[----:B0-----:R-:W4:Y:S04]  /*26a0*/  LDG.E.U16 R5, desc[UR14][R2.64+0x8800] ;  /* 0x0088000e02057981 */ /* 0x001f28000c1e1500 */
[----:B------:R-:W5:Y:S04]  /*26b0*/  LDG.E.U16 R7, desc[UR14][R2.64+0x8840] ;  /* 0x0088400e02077981 */ /* 0x000f68000c1e1500 */
[----:B------:R-:W2:Y:S04]  /*26c0*/  LDG.E.U16 R9, desc[UR14][R2.64+0x8880] ;  /* 0x0088800e02097981 */ /* 0x000ea8000c1e1500 */
[----:B------:R-:W2:Y:S04]  /*26d0*/  LDG.E.U16 R11, desc[UR14][R2.64+0x88c0] ;  /* 0x0088c00e020b7981 */ /* 0x000ea8000c1e1500 */
[----:B------:R-:W2:Y:S04]  /*26e0*/  LDG.E.U16 R13, desc[UR14][R2.64+0x8900] ;  /* 0x0089000e020d7981 */ /* 0x000ea8000c1e1500 */
[----:B------:R-:W2:Y:S04]  /*26f0*/  LDG.E.U16 R15, desc[UR14][R2.64+0x8940] ;  /* 0x0089400e020f7981 */ /* 0x000ea8000c1e1500 */
[----:B------:R-:W2:Y:S04]  /*2700*/  LDG.E.U16 R17, desc[UR14][R2.64+0x8980] ;  /* 0x0089800e02117981 */ /* 0x000ea8000c1e1500 */
[----:B------:R-:W2:Y:S04]  /*2710*/  LDG.E.U16 R19, desc[UR14][R2.64+0x89c0] ;  /* 0x0089c00e02137981 */ /* 0x000ea8000c1e1500 */
[----:B-1----:R-:W2:Y:S04]  /*2720*/  LDG.E.U16 R21, desc[UR14][R2.64+0x9000] ;  /* 0x0090000e02157981 */ /* 0x002ea8000c1e1500 */
[----:B------:R-:W2:Y:S04]  /*2730*/  LDG.E.U16 R23, desc[UR14][R2.64+0x9040] ;  /* 0x0090400e02177981 */ /* 0x000ea8000c1e1500 */
[----:B------:R-:W2:Y:S04]  /*2740*/  LDG.E.U16 R25, desc[UR14][R2.64+0x9080] ;  /* 0x0090800e02197981 */ /* 0x000ea8000c1e1500 */
[----:B------:R-:W2:Y:S04]  /*2750*/  LDG.E.U16 R27, desc[UR14][R2.64+0x90c0] ;  /* 0x0090c00e021b7981 */ /* 0x000ea8000c1e1500 */
[----:B------:R-:W2:Y:S04]  /*2760*/  LDG.E.U16 R29, desc[UR14][R2.64+0x9100] ;  /* 0x0091000e021d7981 */ /* 0x000ea8000c1e1500 */
[----:B------:R-:W2:Y:S04]  /*2770*/  LDG.E.U16 R31, desc[UR14][R2.64+0x9140] ;  /* 0x0091400e021f7981 */ /* 0x000ea8000c1e1500 */
[----:B------:R-:W3:Y:S04]  /*2780*/  LDG.E.U16 R33, desc[UR14][R2.64+0x9180] ;  /* 0x0091800e02217981 */ /* 0x000ee8000c1e1500 */
        /* <DEDUP_REMOVED lines=73> */
[----:B--2---:R-:W2:Y:S04]  /*2c20*/  LDG.E.U16 R20, desc[UR14][R2.64+0xe000] ;  /* 0x00e0000e02147981 */ /* 0x004ea8000c1e1500 */
        /* <DEDUP_REMOVED lines=30> */
[----:B------:R-:W2:Y:S01]  /*2e10*/  LDG.E.U16 R84, desc[UR14][R2.64+0xf9c0] ;  /* 0x00f9c00e02547981 */ /* 0x000ea2000c1e1500 */
[----:B------:R-:W-:Y:S01]  /*2e20*/  LOP3.LUT P2, RZ, R135, 0x7f, RZ, 0xc0, !PT ;  /* 0x0000007f87ff7812 */ /* 0x000fe2000784c0ff */
[----:B------:R-:W-:Y:S01]  /*2e30*/  UMOV UR4, 0x1 ;  /* 0x0000000100047882 */ /* 0x000fe20000000000 */
[----:B------:R-:W-:-:S11]  /*2e40*/  SHF.R.U32.HI R86, RZ, 0x5, R135 ;  /* 0x00000005ff567819 */ /* 0x000fd60000011687 */
[----:B------:R-:W-:-:S05]  /*2e50*/  VOTEU.ALL UP0, P2 ;  /* 0x0000000000ff7886 */ /* 0x000fca0001000000 */
[----:B------:R-:W-:-:S04]  /*2e60*/  @!UP0 UIADD3 UR4, UPT, UPT, -UR4, 0x100000, URZ ;  /* 0x0010000004048890 */ /* 0x000fc8000fffe1ff */
[----:B------:R-:W-:Y:S02]  /*2e70*/  @!UP0 USHF.L.U32 UR5, UR4, 0xb, URZ ;  /* 0x0000000b04058899 */ /* 0x000fe400080006ff */
[----:B------:R-:W-:Y:S01]  /*2e80*/  @!UP0 USHF.L.U32 UR4, UR4, 0x1, URZ ;  /* 0x0000000104048899 */ /* 0x000fe200080006ff */
[----:B------:R-:W-:Y:S01]  /*2e90*/  VOTEU.ALL UP1, P2 ;  /* 0x0000000000ff7886 */ /* 0x000fe20001020000 */
[----:B------:R-:W-:Y:S01]  /*2ea0*/  R2UR UR12, R86 ;  /* 0x00000000560c72ca */ /* 0x000fe200000e0000 */
[----:B----4-:R0:W-:Y:S04]  /*2eb0*/  STS.U16 [R36+UR7+0x2240], R5 ;  /* 0x0022400524007988 */ /* 0x0101e80008000407 */
[----:B-----5:R0:W-:Y:S04]  /*2ec0*/  STS.U16 [R36+UR7+0x2200], R7 ;  /* 0x0022000724007988 */ /* 0x0201e80008000407 */
[----:B------:R0:W-:Y:S04]  /*2ed0*/  STS.U16 [R36+UR7+0x6240], R9 ;  /* 0x0062400924007988 */ /* 0x0001e80008000407 */
        /* <DEDUP_REMOVED lines=11> */
[----:B---3--:R0:W-:Y:S04]  /*2f90*/  STS.U16 [R36+UR7+0xe400], R33 ;  /* 0x00e4002124007988 */ /* 0x0081e80008000407 */
        /* <DEDUP_REMOVED lines=73> */
[----:B--2---:R0:W-:Y:S04]  /*3430*/  STS.U16 [R36+UR7+0x3800], R20 ;  /* 0x0038001424007988 */ /* 0x0041e80008000407 */
        /* <DEDUP_REMOVED lines=30> */
[----:B------:R0:W-:Y:S01]  /*3620*/  STS.U16 [R36+UR7+0xfe00], R84 ;  /* 0x00fe005424007988 */ /* 0x0001e20008000407 */
[----:B------:R1:W-:Y:S06]  /*3630*/  MEMBAR.ALL.CTA ;  /* 0x0000000000007992 */ /* 0x0003ec0000008000 */
[----:B-1----:R-:W-:Y:S04]  /*3640*/  FENCE.VIEW.ASYNC.S ;  /* 0x00000000000073c6 */ /* 0x002fe80000000000 */
[----:B------:R-:W1:Y:S02]  /*3650*/  FENCE.VIEW.ASYNC.S ;  /* 0x00000000000073c6 */ /* 0x000e640000000000 */
[----:B-1----:R0:W1:Y:S01]  /*3660*/  @!UP1 SYNCS.EXCH.64 URZ, [UR7+0x14000], UR4 ;  /* 0x0140000407ff95b2 */ /* 0x0020620008000100 */
[----:B------:R-:W-:Y:S01]  /*3670*/  UISETP.NE.U32.AND UP0, UPT, UR12, URZ, UPT ;  /* 0x000000ff0c00728c */ /* 0x000fe2000bf05070 */
[----:B------:R-:W-:-:S02]  /*3680*/  R2UR UR13, R92 ;  /* 0x000000005c0d72ca */ /* 0x000fc400000e0000 */
[----:B------:R-:W-:Y:S01]  /*3690*/  LOP3.LUT R2, R135, 0x7f, RZ, 0xc0, !PT ;  /* 0x0000007f87027812 */ /* 0x000fe200078ec0ff */
[----:B-1----:R-:W-:Y:S06]  /*36a0*/  BAR.SYNC.DEFER_BLOCKING 0x0 ;  /* 0x0000000000007b1d */ /* 0x002fec0000010000 */
[----:B0-----:R-:W-:Y:S06]  /*36b0*/  BRA.U UP0, `(.L_x_6) ;  /* 0x0000000100cc7547 */ /* 0x001fec000b800000 */
[----:B------:R-:W-:Y:S02]  /*36c0*/  USHF.R.U32.HI UR10, URZ, 0x4, UR7 ;  /* 0x00000004ff0a7899 */ /* 0x000fe40008011607 */
[----:B------:R-:W-:Y:S02]  /*36d0*/  UIADD3 UR8, UPT, UPT, UR7, 0x10000, URZ ;  /* 0x0001000007087890 */ /* 0x000fe4000fffe0ff */
[----:B------:R-:W-:Y:S02]  /*36e0*/  USGXT.U32 UR10, UR10, 0xe ;  /* 0x0000000e0a0a789a */ /* 0x000fe40008000000 */
[----:B------:R-:W-:Y:S02]  /*36f0*/  USHF.R.U32.HI UR8, URZ, 0x4, UR8 ;  /* 0x00000004ff087899 */ /* 0x000fe40008011608 */
[----:B------:R-:W-:Y:S02]  /*3700*/  UIADD3 UR40, UP0, UPT, UR10, 0x4000080, URZ ;  /* 0x040000800a287890 */ /* 0x000fe4000ff1e0ff */
[----:B------:R-:W-:Y:S01]  /*3710*/  USGXT.U32 UR8, UR8, 0xe ;  /* 0x0000000e0808789a */ /* 0x000fe20008000000 */
[----:B------:R-:W-:Y:S01]  /*3720*/  UMOV UR5, URZ ;  /* 0x000000ff00057c82 */ /* 0x000fe20008000000 */
[----:B------:R-:W-:Y:S01]  /*3730*/  UMOV UR4, URZ ;  /* 0x000000ff00047c82 */ /* 0x000fe20008000000 */
[----:B------:R-:W-:-:S02]  /*3740*/  UIADD3.X UR41, UPT, UPT, UR5, 0x40004040, URZ, UP0, !UPT ;  /* 0x4000404005297890 */ /* 0x000fc400087fe4ff */
[----:B------:R-:W-:Y:S02]  /*3750*/  UIADD3 UR38, UP0, UPT, UR8, 0x2, URZ ;  /* 0x0000000208267890 */ /* 0x000fe4000ff1e0ff */
[----:B------:R-:W-:Y:S02]  /*3760*/  ULOP3.LUT UR10, UR10, 0x4000000, URZ, 0xfc, !UPT ;  /* 0x040000000a0a7892 */ /* 0x000fe4000f8efcff */
[----:B------:R-:W-:Y:S02]  /*3770*/  UIADD3.X UR39, UPT, UPT, UR4, 0x40004040, URZ, UP0, !UPT ;  /* 0x4000404004277890 */ /* 0x000fe400087fe4ff */
[----:B------:R-:W-:Y:S02]  /*3780*/  UIADD3.64 UR16, UPT, UPT, UR40, 0x80, URZ ;  /* 0x0000008028107897 */ /* 0x000fe4000fffe0ff */
[----:B------:R-:W-:Y:S02]  /*3790*/  UIADD3.64 UR4, UPT, UPT, UR38, 0x2, URZ ;  /* 0x0000000226047897 */ /* 0x000fe4000fffe0ff */
[----:B------:R-:W-:-:S02]  /*37a0*/  UIADD3.64 UR20, UPT, UPT, UR40, 0x100, URZ ;  /* 0x0000010028147897 */ /* 0x000fc4000fffe0ff */
[----:B------:R-:W-:Y:S02]  /*37b0*/  UIADD3.64 UR18, UPT, UPT, UR38, 0x4, URZ ;  /* 0x0000000426127897 */ /* 0x000fe4000fffe0ff */
[----:B------:R-:W-:Y:S02]  /*37c0*/  UIADD3.64 UR24, UPT, UPT, UR40, 0x180, URZ ;  /* 0x0000018028187897 */ /* 0x000fe4000fffe0ff */
[----:B------:R-:W-:Y:S02]  /*37d0*/  UIADD3.64 UR22, UPT, UPT, UR38, 0x1fe, URZ ;  /* 0x000001fe26167897 */ /* 0x000fe4000fffe0ff */
[----:B------:R-:W-:Y:S02]  /*37e0*/  UIADD3.64 UR28, UPT, UPT, UR40, 0x200, URZ ;  /* 0x00000200281c7897 */ /* 0x000fe4000fffe0ff */
[----:B------:R-:W-:Y:S02]  /*37f0*/  UIADD3.64 UR26, UPT, UPT, UR38, 0x200, URZ ;  /* 0x00000200261a7897 */ /* 0x000fe4000fffe0ff */
[----:B------:R-:W-:-:S02]  /*3800*/  UIADD3.64 UR32, UPT, UPT, UR40, 0x280, URZ ;  /* 0x0000028028207897 */ /* 0x000fc4000fffe0ff */
[----:B------:R-:W-:Y:S01]  /*3810*/  UIADD3.64 UR30, UPT, UPT, UR38, 0x202, URZ ;  /* 0x00000202261e7897 */ /* 0x000fe2000fffe0ff */
[----:B------:R-:W-:Y:S01]  /*3820*/  UMOV UR42, 0x0 ;  /* 0x00000000002a7882 */ /* 0x000fe20000000000 */
[----:B------:R-:W-:Y:S01]  /*3830*/  UMOV UR43, 0x4410490 ;  /* 0x04410490002b7882 */ /* 0x000fe20000000000 */
[----:B------:R-:W-:Y:S01]  /*3840*/  UIADD3.64 UR36, UPT, UPT, UR40, 0x300, URZ ;  /* 0x0000030028247897 */ /* 0x000fe2000fffe0ff */
[----:B------:R-:W-:Y:S01]  /*3850*/  UMOV UR9, 0x40004040 ;  /* 0x4000404000097882 */ /* 0x000fe20000000000 */
[----:B------:R-:W-:Y:S01]  /*3860*/  UIADD3.64 UR34, UPT, UPT, UR38, 0x204, URZ ;  /* 0x0000020426227897 */ /* 0x000fe2000fffe0ff */
[----:B------:R-:W-:Y:S01]  /*3870*/  UMOV UR11, 0x40004040 ;  /* 0x40004040000b7882 */ /* 0x000fe20000000000 */
[----:B------:R-:W-:Y:S01]  /*3880*/  UMOV UR44, 0x0 ;  /* 0x00000000002c7882 */ /* 0x000fe20000000000 */
[----:B------:R-:W-:Y:S01]  /*3890*/  UMOV UR45, 0x4410490 ;  /* 0x04410490002d7882 */ /* 0x000fe20000000000 */
[----:B------:R-:W-:Y:S01]  /*38a0*/  UMOV UR46, 0x0 ;  /* 0x00000000002e7882 */ /* 0x000fe20000000000 */
[----:B------:R-:W-:Y:S01]  /*38b0*/  UMOV UR47, 0x4410490 ;  /* 0x04410490002f7882 */ /* 0x000fe20000000000 */
[----:B------:R0:W-:Y:S01]  /*38c0*/  UTCHMMA gdesc[UR8], gdesc[UR10], tmem[UR13], tmem[UR42], idesc[UR43], !UPT ;  /* 0x00ff2a0a080075ea */ /* 0x0001e2000f80000d */
[----:B------:R-:W-:Y:S01]  /*38d0*/  UMOV UR48, 0x0 ;  /* 0x0000000000307882 */ /* 0x000fe20000000000 */
[----:B------:R-:W-:Y:S01]  /*38e0*/  UMOV UR49, 0x4410490 ;  /* 0x0441049000317882 */ /* 0x000fe20000000000 */
[----:B------:R0:W-:Y:S01]  /*38f0*/  UTCHMMA gdesc[UR38], gdesc[UR40], tmem[UR13], tmem[UR44], idesc[UR45], UPT ;  /* 0x00ff2c28260075ea */ /* 0x0001e2000b80000d */
        /* <DEDUP_REMOVED lines=12> */
[----:B------:R0:W-:Y:S01]  /*39c0*/  UTCHMMA gdesc[UR30], gdesc[UR32], tmem[UR13], tmem[UR54], idesc[UR55], UPT ;  /* 0x00ff36201e0075ea */ /* 0x0001e2000b80000d */
[----:B------:R0:W-:Y:S01]  /*39d0*/  UTCHMMA gdesc[UR34], gdesc[UR36], tmem[UR13], tmem[UR56], idesc[UR57], UPT ;  /* 0x00ff3824220075ea */ /* 0x0001e2000b80000d */
[----:B------:R-:W-:Y:S01]  /*39e0*/  NOP ;  /* 0x0000000000007918 */ /* 0x000fe20000000000 */
.L_x_6:
[----:B------:R-:W-:Y:S01]  /*39f0*/  ELECT P0, URZ, PT ;  /* 0x0000000000ff782f */ /* 0x000fe20003800000 */
[C---:B------:R-:W-:Y:S01]  /*3a00*/  IMAD.SHL.U32 R3, R135.reuse, 0x10, RZ ;  /* 0x0000001087037824 */ /* 0x040fe200078e00ff */
[----:B0-----:R-:W-:Y:S01]  /*3a10*/  UIADD3 UR4, UPT, UPT, UR7, 0x14000, URZ ;  /* 0x0001400007047890 */ /* 0x001fe2000fffe0ff */
[----:B------:R-:W-:Y:S01]  /*3a20*/  SHF.R.S32.HI R133, RZ, 0x4, R135 ;  /* 0x00000004ff857819 */ /* 0x000fe20000011487 */
[----:B------:R-:W-:Y:S01]  /*3a30*/  UMOV UR5, URZ ;  /* 0x000000ff00057c82 */ /* 0x000fe20008000000 */
[----:B------:R-:W-:Y:S02]  /*3a40*/  ISETP.LT.U32.AND P0, PT, R2, 0x20, P0 ;  /* 0x000000200200780c */ /* 0x000fe40000701070 */
[----:B------:R-:W-:Y:S02]  /*3a50*/  LOP3.LUT R2, R135, 0x7, RZ, 0xc0, !PT ;  /* 0x0000000787027812 */ /* 0x000fe400078ec0ff */
[----:B------:R-:W-:-:S09]  /*3a60*/  LOP3.LUT R3, R3, 0xf0, RZ, 0xc0, !PT ;  /* 0x000000f003037812 */ /* 0x000fd200078ec0ff */
[----:B------:R-:W-:Y:S01]  /*3a70*/  VOTEU.ANY UP0, P0 ;  /* 0x0000000000ff7886 */ /* 0x000fe20000000100 */
[----:B------:R-:W-:-:S04]  /*3a80*/  VOTEU.ANY UP1, P0 ;  /* 0x0000000000ff7886 */ /* 0x000fc80000020100 */
[----:B------:R-:W-:Y:S01]  /*3a90*/  @UP0 UMOV UR5, UR4 ;  /* 0x0000000400050c82 */ /* 0x000fe20008000000 */
[----:B------:R-:W-:Y:S01]  /*3aa0*/  USHF.L.U32 UR4, UR12, 0x15, URZ ;  /* 0x000000150c047899 */ /* 0x000fe200080006ff */
[----:B------:R0:W-:Y:S01]  /*3ab0*/  @UP1 UTCBAR [UR5], URZ ;  /* 0x000000ff050013e9 */ /* 0x0001e200080000ff */
[----:B------:R-:W-:Y:S02]  /*3ac0*/  BAR.SYNC.DEFER_BLOCKING 0x0 ;  /* 0x0000000000007b1d */ /* 0x000fe40000010000 */
[----:B------:R-:W-:-:S04]  /*3ad0*/  ULOP3.LUT UR4, UR4, 0x600000, URZ, 0xc0, !UPT ;  /* 0x0060000004047892 */ /* 0x000fc8000f8ec0ff */
[----:B------:R-:W-:Y:S01]  /*3ae0*/  UIADD3 UR4, UPT, UPT, UR13, UR4, URZ ;  /* 0x000000040d047290 */ /* 0x000fe2000fffe0ff */
[----:B------:R-:W1:Y:S02]  /*3af0*/  SYNCS.PHASECHK.TRANS64.TRYWAIT P0, [UR7+0x14000], RZ ;  /* 0x014000ffff0075a7 */ /* 0x000e640008001107 */
[----:B01----:R-:W-:Y:S09]  /*3b00*/  @!P0 BRA `(.L_x_7) ;  /* 0x0000001400f48947 */ /* 0x003ff20003800000 */
.L_x_11:
[----:B------:R-:W-:Y:S01]  /*3b10*/  BAR.SYNC.DEFER_BLOCKING 0x0 ;  /* 0x0000000000007b1d */ /* 0x000fe20000010000 */
[C---:B------:R-:W-:Y:S01]  /*3b20*/  LOP3.LUT R137, R135.reuse, 0x60, RZ, 0xc0, !PT ;  /* 0x0000006087897812 */ /* 0x040fe200078ec0ff */
[----:B------:R-:W-:Y:S01]  /*3b30*/  IMAD R3, R2, 0x800, R3 ;  /* 0x0000080002037824 */ /* 0x000fe200078e0203 */
[----:B------:R-:W-:Y:S02]  /*3b40*/  LOP3.LUT R132, R135, 0x10, RZ, 0xc0, !PT ;  /* 0x0000001087847812 */ /* 0x000fe400078ec0ff */
[----:B------:R-:W-:Y:S01]  /*3b50*/  SGXT R133, R133, 0x1 ;  /* 0x000000018585781a */ /* 0x000fe20000000200 */
[----:B------:R-:W-:Y:S01]  /*3b60*/  IMAD R2, R137, 0x4, R2 ;  /* 0x0000000489027824 */ /* 0x000fe200078e0202 */
[----:B------:R-:W0:Y:S01]  /*3b70*/  LDCU.64 UR8, c[0x0][0x390] ;  /* 0x00007200ff0877ac */ /* 0x000e220008000a00 */
[----:B------:R-:W-:Y:S01]  /*3b80*/  LDTM.16dp32bit_t0_t15.x128 R4, tmem[UR4] ;  /* 0x00000004000479ee */ /* 0x000fe20008b80000 */
[----:B------:R-:W1:Y:S01]  /*3b90*/  LDTM.16dp32bit_t16_t31.x128 R4, tmem[UR4+0x80] ;  /* 0x00008004000479ee */ /* 0x000e620008ba0000 */
[----:B------:R-:W-:Y:S01]  /*3ba0*/  IMAD R3, R132, 0x40, R3 ;  /* 0x0000004084037824 */ /* 0x000fe200078e0203 */
[----:B------:R-:W-:Y:S01]  /*3bb0*/  LOP3.LUT R133, R0, 0x2040, R133, 0xf8, !PT ;  /* 0x0000204000857812 */ /* 0x000fe200078ef885 */
[----:B------:R-:W-:Y:S01]  /*3bc0*/  IMAD.SHL.U32 R132, R2, 0x10, RZ ;  /* 0x0000001002847824 */ /* 0x000fe200078e00ff */
[----:B------:R-:W2:Y:S01]  /*3bd0*/  LDCU.64 UR4, c[0x0][0x390] ;  /* 0x00007200ff0477ac */ /* 0x000ea20008000a00 */
[----:B------:R-:W-:-:S02]  /*3be0*/  IMAD.SHL.U32 R0, R135, 0x80, RZ ;  /* 0x0000008087007824 */ /* 0x000fc400078e00ff */
[----:B------:R-:W-:Y:S01]  /*3bf0*/  IMAD.SHL.U32 R2, R137, 0x8, RZ ;  /* 0x0000000889027824 */ /* 0x000fe200078e00ff */
[----:B------:R-:W-:Y:S01]  /*3c00*/  LOP3.LUT R133, R133, R132, RZ, 0x3c, !PT ;  /* 0x0000008485857212 */ /* 0x000fe200078e3cff */
[----:B------:R-:W3:Y:S01]  /*3c10*/  LDCU.64 UR20, c[0x0][0x390] ;  /* 0x00007200ff1477ac */ /* 0x000ee20008000a00 */
[----:B------:R-:W-:Y:S02]  /*3c20*/  LOP3.LUT R0, R0, 0x400, RZ, 0xc0, !PT ;  /* 0x0000040000007812 */ /* 0x000fe400078ec0ff */
[----:B------:R-:W-:Y:S01]  /*3c30*/  LOP3.LUT R3, R3, R2, RZ, 0xfc, !PT ;  /* 0x0000000203037212 */ /* 0x000fe200078efcff */
[----:B------:R-:W4:Y:S01]  /*3c40*/  LDCU.64 UR10, c[0x0][0x390] ;  /* 0x00007200ff0a77ac */ /* 0x000f220008000a00 */
[----:B------:R-:W-:Y:S02]  /*3c50*/  IADD3 R133, PT, PT, R133, UR7, R0 ;  /* 0x0000000785857c10 */ /* 0x000fe4000fffe000 */
[C---:B------:R-:W-:Y:S01]  /*3c60*/  LOP3.LUT R132, R3.reuse, 0x10, RZ, 0x3c, !PT ;  /* 0x0000001003847812 */ /* 0x040fe200078e3cff */
[----:B------:R-:W1:Y:S01]  /*3c70*/  @!P2 SYNCS.CCTL.IV [UR7+0x14000] ;  /* 0x01400000ff00a9b1 */ /* 0x000e620008000007 */
[C---:B------:R-:W-:Y:S01]  /*3c80*/  LOP3.LUT R0, R3.reuse, 0x20, RZ, 0x3c, !PT ;  /* 0x0000002003007812 */ /* 0x040fe200078e3cff */
[----:B------:R-:W-:Y:S01]  /*3c90*/  NOP ;  /* 0x0000000000007918 */ /* 0x000fe20000000000 */
[C---:B------:R-:W-:Y:S01]  /*3ca0*/  LOP3.LUT R134, R3.reuse, 0x30, RZ, 0x3c, !PT ;  /* 0x0000003003867812 */ /* 0x040fe200078e3cff */
[----:B------:R-:W5:Y:S01]  /*3cb0*/  LDCU.64 UR16, c[0x0][0x390] ;  /* 0x00007200ff1077ac */ /* 0x000f620008000a00 */
[C---:B------:R-:W-:Y:S01]  /*3cc0*/  LOP3.LUT R136, R3.reuse, 0x40, RZ, 0x3c, !PT ;  /* 0x0000004003887812 */ /* 0x040fe200078e3cff */
[----:B-1----:R-:W-:Y:S01]  /*3cd0*/  STS.128 [R3+UR7], R4 ;  /* 0x0000000403007988 */ /* 0x002fe20008000c07 */
[C---:B------:R-:W-:Y:S01]  /*3ce0*/  LOP3.LUT R139, R3.reuse, 0x50, RZ, 0x3c, !PT ;  /* 0x00000050038b7812 */ /* 0x040fe200078e3cff */
[----:B------:R-:W1:Y:S01]  /*3cf0*/  LDCU.64 UR18, c[0x0][0x390] ;  /* 0x00007200ff1277ac */ /* 0x000e620008000a00 */
[C---:B------:R-:W-:Y:S01]  /*3d00*/  LOP3.LUT R138, R3.reuse, 0x60, RZ, 0x3c, !PT ;  /* 0x00000060038a7812 */ /* 0x040fe200078e3cff */
[----:B------:R-:W-:Y:S01]  /*3d10*/  STS.128 [R132+UR7], R8 ;  /* 0x0000000884007988 */ /* 0x000fe20008000c07 */
[----:B------:R-:W-:Y:S01]  /*3d20*/  LOP3.LUT R137, R3, 0x70, RZ, 0x3c, !PT ;  /* 0x0000007003897812 */ /* 0x000fe200078e3cff */
[----:B------:R-:W0:Y:S02]  /*3d30*/  LDCU.64 UR22, c[0x0][0x390] ;  /* 0x00007200ff1677ac */ /* 0x000e240008000a00 */
[----:B------:R-:W-:Y:S01]  /*3d40*/  STS.128 [R0+UR7], R12 ;  /* 0x0000000c00007988 */ /* 0x000fe20008000c07 */
[----:B------:R-:W0:Y:S03]  /*3d50*/  LDCU.64 UR24, c[0x0][0x390] ;  /* 0x00007200ff1877ac */ /* 0x000e260008000a00 */
[----:B------:R-:W-:Y:S04]  /*3d60*/  STS.128 [R134+UR7], R16 ;  /* 0x0000001086007988 */ /* 0x000fe80008000c07 */
[----:B------:R-:W-:Y:S04]  /*3d70*/  STS.128 [R136+UR7], R20 ;  /* 0x0000001488007988 */ /* 0x000fe80008000c07 */
[----:B------:R-:W-:Y:S04]  /*3d80*/  STS.128 [R139+UR7], R24 ;  /* 0x000000188b007988 */ /* 0x000fe80008000c07 */
[----:B------:R-:W-:Y:S04]  /*3d90*/  STS.128 [R138+UR7], R28 ;  /* 0x0000001c8a007988 */ /* 0x000fe80008000c07 */
[----:B------:R-:W-:Y:S01]  /*3da0*/  STS.128 [R137+UR7], R32 ;  /* 0x0000002089007988 */ /* 0x000fe20008000c07 */
[----:B------:R-:W-:Y:S06]  /*3db0*/  BAR.SYNC.DEFER_BLOCKING 0x0 ;  /* 0x0000000000007b1d */ /* 0x000fec0000010000 */
[----:B------:R-:W0:Y:S04]  /*3dc0*/  LDSM.16.M88.4 R4, [R133] ;  /* 0x000000008504783b */ /* 0x000e280000000200 */
[----:B------:R-:W-:Y:S04]  /*3dd0*/  LDSM.16.M88.4 R140, [R133+0x80] ;  /* 0x00008000858c783b */ /* 0x000fe80000000200 */
[----:B------:R-:W-:Y:S04]  /*3de0*/  LDSM.16.M88.4 R148, [R133+0x100] ;  /* 0x000100008594783b */ /* 0x000fe80000000200 */
[----:B------:R-:W-:Y:S04]  /*3df0*/  LDSM.16.M88.4 R144, [R133+0x180] ;  /* 0x000180008590783b */ /* 0x000fe80000000200 */
[----:B------:R-:W-:Y:S04]  /*3e00*/  LDSM.16.M88.4 R20, [R133+0x200] ;  /* 0x000200008514783b */ /* 0x000fe80000000200 */
[----:B------:R-:W-:Y:S04]  /*3e10*/  LDSM.16.M88.4 R16, [R133+0x280] ;  /* 0x000280008510783b */ /* 0x000fe80000000200 */
[----:B------:R-:W-:Y:S04]  /*3e20*/  LDSM.16.M88.4 R12, [R133+0x300] ;  /* 0x00030000850c783b */ /* 0x000fe80000000200 */
[----:B------:R-:W-:Y:S01]  /*3e30*/  LDSM.16.M88.4 R8, [R133+0x380] ;  /* 0x000380008508783b */ /* 0x000fe20000000200 */
[----:B------:R-:W-:Y:S06]  /*3e40*/  BAR.SYNC.DEFER_BLOCKING 0x0 ;  /* 0x0000000000007b1d */ /* 0x000fec0000010000 */
[----:B------:R-:W-:Y:S04]  /*3e50*/  STS.128 [R3+UR7], R36 ;  /* 0x0000002403007988 */ /* 0x000fe80008000c07 */
[----:B------:R-:W-:Y:S04]  /*3e60*/  STS.128 [R132+UR7], R40 ;  /* 0x0000002884007988 */ /* 0x000fe80008000c07 */
[----:B------:R-:W-:Y:S04]  /*3e70*/  STS.128 [R0+UR7], R44 ;  /* 0x0000002c00007988 */ /* 0x000fe80008000c07 */
        /* <DEDUP_REMOVED lines=18> */
[----:B------:R0:W-:Y:S04]  /*3fa0*/  STS.128 [R134+UR7], R80 ;  /* 0x0000005086007988 */ /* 0x0001e80008000c07 */
[----:B------:R1:W-:Y:S04]  /*3fb0*/  STS.128 [R136+UR7], R84 ;  /* 0x0000005488007988 */ /* 0x0003e80008000c07 */
[----:B------:R-:W-:Y:S04]  /*3fc0*/  STS.128 [R139+UR7], R88 ;  /* 0x000000588b007988 */ /* 0x000fe80008000c07 */
[----:B------:R-:W-:Y:S04]  /*3fd0*/  STS.128 [R138+UR7], R92 ;  /* 0x0000005c8a007988 */ /* 0x000fe80008000c07 */
[----:B------:R-:W-:Y:S01]  /*3fe0*/  STS.128 [R137+UR7], R96 ;  /* 0x0000006089007988 */ /* 0x000fe20008000c07 */
[----:B0-----:R-:W-:Y:S01]  /*3ff0*/  LOP3.LUT R80, R135, 0x1f, RZ, 0xc0, !PT ;  /* 0x0000001f87507812 */ /* 0x001fe200078ec0ff */
[----:B------:R-:W-:Y:S01]  /*4000*/  BAR.SYNC.DEFER_BLOCKING 0x0 ;  /* 0x0000000000007b1d */ /* 0x000fe20000010000 */
[----:B-1----:R-:W-:-:S03]  /*4010*/  SHF.R.U32.HI R84, RZ, 0x5, R135 ;  /* 0x00000005ff547819 */ /* 0x002fc60000011687 */
[----:B------:R-:W-:Y:S01]  /*4020*/  IMAD.SHL.U32 R80, R80, 0x4, RZ ;  /* 0x0000000450507824 */ /* 0x000fe200078e00ff */
[----:B------:R-:W-:-:S04]  /*4030*/  SGXT.U32 R84, R84, 0x2 ;  /* 0x000000025454781a */ /* 0x000fc80000000000 */
[C---:B------:R-:W-:Y:S02]  /*4040*/  LOP3.LUT R76, R84.reuse, 0x4, RZ, 0xfc, !PT ;  /* 0x00000004544c7812 */ /* 0x040fe400078efcff */
[C---:B------:R-:W-:Y:S02]  /*4050*/  LOP3.LUT R77, R84.reuse, 0x14, RZ, 0xfc, !PT ;  /* 0x00000014544d7812 */ /* 0x040fe400078efcff */
[----:B------:R-:W-:Y:S01]  /*4060*/  LOP3.LUT R81, R84, 0x28, RZ, 0xfc, !PT ;  /* 0x0000002854517812 */ /* 0x000fe200078efcff */
[----:B------:R-:W-:Y:S01]  /*4070*/  IMAD.SHL.U32 R76, R76, 0x100, RZ ;  /* 0x000001004c4c7824 */ /* 0x000fe200078e00ff */
[C---:B------:R-:W-:Y:S01]  /*4080*/  LOP3.LUT R83, R84.reuse, 0x2c, RZ, 0xfc, !PT ;  /* 0x0000002c54537812 */ /* 0x040fe200078efcff */
[----:B------:R-:W-:Y:S01]  /*4090*/  IMAD.SHL.U32 R77, R77, 0x100, RZ ;  /* 0x000001004d4d7824 */ /* 0x000fe200078e00ff */
[----:B------:R-:W-:Y:S01]  /*40a0*/  LOP3.LUT R85, R84, 0x30, RZ, 0xfc, !PT ;  /* 0x0000003054557812 */ /* 0x000fe200078efcff */
[----:B------:R-:W-:Y:S02]  /*40b0*/  IMAD.SHL.U32 R81, R81, 0x100, RZ ;  /* 0x0000010051517824 */ /* 0x000fe400078e00ff */
[----:B------:R-:W-:-:S02]  /*40c0*/  IMAD.SHL.U32 R83, R83, 0x100, RZ ;  /* 0x0000010053537824 */ /* 0x000fc400078e00ff */
[----:B------:R-:W-:Y:S01]  /*40d0*/  IMAD.SHL.U32 R85, R85, 0x100, RZ ;  /* 0x0000010055557824 */ /* 0x000fe200078e00ff */
        /* <DEDUP_REMOVED lines=9> */
[----:B------:R1:W-:Y:S04]  /*4170*/  STS.128 [R3+UR7], R100 ;  /* 0x0000006403007988 */ /* 0x0003e80008000c07 */
[----:B------:R-:W-:Y:S04]  /*4180*/  STS.128 [R132+UR7], R104 ;  /* 0x0000006884007988 */ /* 0x000fe80008000c07 */
[----:B------:R0:W-:Y:S04]  /*4190*/  STS.128 [R0+UR7], R108 ;  /* 0x0000006c00007988 */ /* 0x0001e80008000c07 */
[----:B------:R2:W-:Y:S04]  /*41a0*/  STS.128 [R134+UR7], R112 ;  /* 0x0000007086007988 */ /* 0x0005e80008000c07 */
[----:B------:R-:W-:Y:S01]  /*41b0*/  STS.128 [R136+UR7], R116 ;  /* 0x0000007488007988 */ /* 0x000fe20008000c07 */
[----:B-1----:R-:W-:-:S03]  /*41c0*/  IMAD.SHL.U32 R3, R2, 0x4, RZ ;  /* 0x0000000402037824 */ /* 0x002fc600078e00ff */
[----:B------:R1:W-:Y:S02]  /*41d0*/  STS.128 [R139+UR7], R120 ;  /* 0x000000788b007988 */ /* 0x0003e40008000c07 */
[----:B---3--:R-:W-:Y:S02]  /*41e0*/  IADD3 R2, P3, P4, R80, UR20, R3 ;  /* 0x0000001450027c10 */ /* 0x008fe4000fc7e003 */
[----:B0-----:R-:W-:Y:S01]  /*41f0*/  LOP3.LUT R0, R84, 0x8, RZ, 0xfc, !PT ;  /* 0x0000000854007812 */ /* 0x001fe200078efcff */
[----:B------:R-:W-:Y:S01]  /*4200*/  STS.128 [R138+UR7], R124 ;  /* 0x0000007c8a007988 */ /* 0x000fe20008000c07 */
[----:B------:R-:W-:Y:S01]  /*4210*/  IADD3.X R3, PT, PT, RZ, UR21, RZ, P3, P4 ;  /* 0x00000015ff037c10 */ /* 0x000fe20009fe84ff */
[----:B------:R-:W0:Y:S01]  /*4220*/  LDCU.64 UR20, c[0x0][0x390] ;  /* 0x00007200ff1477ac */ /* 0x000e220008000a00 */
[----:B------:R-:W-:Y:S01]  /*4230*/  LEA R99, P3, R77, UR18, 0x2 ;  /* 0x000000124d637c11 */ /* 0x000fe2000f8610ff */
[----:B------:R-:W-:Y:S01]  /*4240*/  IMAD.SHL.U32 R0, R0, 0x100, RZ ;  /* 0x0000010000007824 */ /* 0x000fe200078e00ff */
[----:B------:R-:W-:Y:S01]  /*4250*/  STS.128 [R137+UR7], R128 ;  /* 0x0000008089007988 */ /* 0x000fe20008000c07 */
[----:B--2---:R-:W-:-:S02]  /*4260*/  LOP3.LUT R115, R84, 0x34, RZ, 0xfc, !PT ;  /* 0x0000003454737812 */ /* 0x004fc400078efcff */
[----:B------:R-:W-:Y:S01]  /*4270*/  LEA.HI.X R78, R77, UR19, RZ, 0x2, P3 ;  /* 0x000000134d4e7c11 */ /* 0x000fe200098f14ff */
[----:B------:R-:W2:Y:S01]  /*4280*/  LDCU.64 UR18, c[0x0][0x390] ;  /* 0x00007200ff1277ac */ /* 0x000ea20008000a00 */
[----:B------:R-:W-:Y:S01]  /*4290*/  BAR.SYNC.DEFER_BLOCKING 0x0 ;  /* 0x0000000000007b1d */ /* 0x000fe20000010000 */
[----:B------:R-:W-:Y:S01]  /*42a0*/  LEA R93, P2, R0, UR8, 0x2 ;  /* 0x00000008005d7c11 */ /* 0x000fe2000f8410ff */
[----:B------:R-:W-:Y:S01]  /*42b0*/  IMAD.SHL.U32 R115, R115, 0x100, RZ ;  /* 0x0000010073737824 */ /* 0x000fe200078e00ff */
[----:B-1----:R-:W-:Y:S02]  /*42c0*/  LEA R121, P0, R76, UR4, 0x2 ;  /* 0x000000044c797c11 */ /* 0x002fe4000f8010ff */
[----:B------:R-:W-:Y:S01]  /*42d0*/  LEA.HI.X R98, R0, UR9, RZ, 0x2, P2 ;  /* 0x0000000900627c11 */ /* 0x000fe200090f14ff */
[----:B------:R-:W1:Y:S01]  /*42e0*/  LDCU.64 UR8, c[0x0][0x390] ;  /* 0x00007200ff0877ac */ /* 0x000e620008000a00 */
[----:B------:R-:W-:Y:S02]  /*42f0*/  LEA.HI.X R96, R76, UR5, RZ, 0x2, P0 ;  /* 0x000000054c607c11 */ /* 0x000fe400080f14ff */
[C---:B------:R-:W-:Y:S01]  /*4300*/  LOP3.LUT R0, R84.reuse, 0xc, RZ, 0xfc, !PT ;  /* 0x0000000c54007812 */ /* 0x040fe200078efcff */
[----:B------:R-:W3:Y:S01]  /*4310*/  LDCU.64 UR4, c[0x0][0x390] ;  /* 0x00007200ff0477ac */ /* 0x000ee20008000a00 */
[----:B------:R-:W-:-:S02]  /*4320*/  LOP3.LUT R76, R84, 0x10, RZ, 0xfc, !PT ;  /* 0x00000010544c7812 */ /* 0x000fc400078efcff */
[----:B------:R-:W-:Y:S01]  /*4330*/  LOP3.LUT R77, R84, 0x20, RZ, 0xfc, !PT ;  /* 0x00000020544d7812 */ /* 0x000fe200078efcff */
[----:B------:R-:W-:Y:S01]  /*4340*/  IMAD.SHL.U32 R0, R0, 0x100, RZ ;  /* 0x0000010000007824 */ /* 0x000fe200078e00ff */
[----:B------:R-:W-:Y:S01]  /*4350*/  IADD3 R92, P6, PT, R80, R93, RZ ;  /* 0x0000005d505c7210 */ /* 0x000fe20007fde0ff */
[----:B------:R-:W-:Y:S01]  /*4360*/  IMAD.SHL.U32 R76, R76, 0x100, RZ ;  /* 0x000001004c4c7824 */ /* 0x000fe200078e00ff */
[----:B--2---:R-:W-:Y:S01]  /*4370*/  LEA R113, P4, R85, UR18, 0x2 ;  /* 0x0000001255717c11 */ /* 0x004fe2000f8810ff */
[----:B------:R-:W-:Y:S01]  /*4380*/  IMAD.SHL.U32 R82, R77, 0x100, RZ ;  /* 0x000001004d527824 */ /* 0x000fe200078e00ff */
[----:B----4-:R-:W-:Y:S01]  /*4390*/  LEA R95, P0, R0, UR10, 0x2 ;  /* 0x0000000a005f7c11 */ /* 0x010fe2000f8010ff */
[----:B------:R-:W-:Y:S01]  /*43a0*/  IMAD.X R93, RZ, RZ, R98, P6 ;  /* 0x000000ffff5d7224 */ /* 0x000fe200030e0662 */
[----:B-----5:R-:W-:Y:S02]  /*43b0*/  LEA R97, P2, R76, UR16, 0x2 ;  /* 0x000000104c617c11 */ /* 0x020fe4000f8410ff */
[----:B------:R-:W-:Y:S01]  /*43c0*/  LEA.HI.X R90, R0, UR11, RZ, 0x2, P0 ;  /* 0x0000000b005a7c11 */ /* 0x000fe200080f14ff */
[----:B------:R-:W2:Y:S01]  /*43d0*/  LDCU.64 UR10, c[0x0][0x390] ;  /* 0x00007200ff0a77ac */ /* 0x000ea20008000a00 */
[----:B------:R-:W-:Y:S01]  /*43e0*/  LEA.HI.X R79, R76, UR17, RZ, 0x2, P2 ;  /* 0x000000114c4f7c11 */ /* 0x000fe200090f14ff */
[----:B------:R-:W-:Y:S01]  /*43f0*/  STG.E desc[UR14][R2.64], R4 ;  /* 0x0000000402007986 */ /* 0x000fe2000c10190e */
[C---:B------:R-:W-:Y:S01]  /*4400*/  LOP3.LUT R0, R84.reuse, 0x18, RZ, 0xfc, !PT ;  /* 0x0000001854007812 */ /* 0x040fe200078efcff */
[----:B------:R-:W4:Y:S01]  /*4410*/  LDCU.64 UR16, c[0x0][0x390] ;  /* 0x00007200ff1077ac */ /* 0x000f220008000a00 */
[----:B------:R-:W-:Y:S01]  /*4420*/  LOP3.LUT R76, R84, 0x1c, RZ, 0xfc, !PT ;  /* 0x0000001c544c7812 */ /* 0x000fe200078efcff */
[----:B------:R-:W-:Y:S01]  /*4430*/  STG.E desc[UR14][R2.64+0x80], R152 ;  /* 0x0000809802007986 */ /* 0x000fe2000c10190e */
[----:B0-----:R-:W-:Y:S01]  /*4440*/  LEA R105, P3, R82, UR20, 0x2 ;  /* 0x0000001452697c11 */ /* 0x001fe2000f8610ff */
[----:B------:R-:W-:Y:S01]  /*4450*/  IMAD.SHL.U32 R0, R0, 0x100, RZ ;  /* 0x0000010000007824 */ /* 0x000fe200078e00ff */
[----:B------:R-:W-:Y:S01]  /*4460*/  LOP3.LUT R117, R84, 0x38, RZ, 0xfc, !PT ;  /* 0x0000003854757812 */ /* 0x000fe200078efcff */
[----:B------:R-:W-:Y:S01]  /*4470*/  IMAD.SHL.U32 R76, R76, 0x100, RZ ;  /* 0x000001004c4c7824 */ /* 0x000fe200078e00ff */
[----:B------:R-:W-:Y:S01]  /*4480*/  LEA.HI.X R82, R82, UR21, RZ, 0x2, P3 ;  /* 0x0000001552527c11 */ /* 0x000fe200098f14ff */
[----:B------:R-:W-:Y:S01]  /*4490*/  STG.E desc[UR14][R2.64+0x100], R44 ;  /* 0x0001002c02007986 */ /* 0x000fe2000c10190e */
[----:B---3--:R-:W-:Y:S01]  /*44a0*/  LEA R101, P0, R0, UR4, 0x2 ;  /* 0x0000000400657c11 */ /* 0x008fe2000f8010ff */
[----:B------:R-:W-:Y:S01]  /*44b0*/  IMAD.SHL.U32 R117, R117, 0x100, RZ ;  /* 0x0000010075757824 */ /* 0x000fe200078e00ff */
[----:B-1----:R-:W-:Y:S01]  /*44c0*/  LEA R103, P2, R76, UR8, 0x2 ;  /* 0x000000084c677c11 */ /* 0x002fe2000f8410ff */
[----:B------:R-:W-:Y:S01]  /*44d0*/  STG.E desc[UR14][R2.64+0x200], R5 ;  /* 0x0002000502007986 */ /* 0x000fe2000c10190e */
[----:B------:R-:W-:Y:S01]  /*44e0*/  LEA.HI.X R77, R0, UR5, RZ, 0x2, P0 ;  /* 0x00000005004d7c11 */ /* 0x000fe200080f14ff */
[----:B------:R-:W0:Y:S01]  /*44f0*/  LDCU.64 UR4, c[0x0][0x390] ;  /* 0x00007200ff0477ac */ /* 0x000e220008000a00 */
[----:B------:R-:W-:Y:S01]  /*4500*/  LEA.HI.X R76, R76, UR9, RZ, 0x2, P2 ;  /* 0x000000094c4c7c11 */ /* 0x000fe200090f14ff */
[----:B------:R-:W-:Y:S01]  /*4510*/  STG.E desc[UR14][R2.64+0x280], R153 ;  /* 0x0002809902007986 */ /* 0x000fe2000c10190e */
[----:B------:R-:W-:Y:S01]  /*4520*/  LOP3.LUT R0, R84, 0x24, RZ, 0xfc, !PT ;  /* 0x0000002454007812 */ /* 0x000fe200078efcff */
[----:B------:R-:W1:Y:S01]  /*4530*/  LDCU.64 UR8, c[0x0][0x390] ;  /* 0x00007200ff0877ac */ /* 0x000e620008000a00 */
[----:B--2---:R-:W-:Y:S01]  /*4540*/  LEA R109, P2, R81, UR10, 0x2 ;  /* 0x0000000a516d7c11 */ /* 0x004fe2000f8410ff */
[----:B------:R-:W-:Y:S01]  /*4550*/  STG.E desc[UR14][R2.64+0x300], R45 ;  /* 0x0003002d02007986 */ /* 0x000fe2000c10190e */
[----:B----4-:R-:W-:Y:S01]  /*4560*/  LEA R111, P3, R83, UR16, 0x2 ;  /* 0x00000010536f7c11 */ /* 0x010fe2000f8610ff */
[----:B------:R-:W-:Y:S01]  /*4570*/  IMAD.SHL.U32 R0, R0, 0x100, RZ ;  /* 0x0000010000007824 */ /* 0x000fe200078e00ff */
[----:B------:R-:W-:-:S02]  /*4580*/  LEA.HI.X R89, R81, UR11, RZ, 0x2, P2 ;  /* 0x0000000b51597c11 */ /* 0x000fc400090f14ff */
[----:B------:R-:W-:Y:S02]  /*4590*/  LEA.HI.X R83, R83, UR17, RZ, 0x2, P3 ;  /* 0x0000001153537c11 */ /* 0x000fe400098f14ff */
[----:B------:R-:W-:Y:S02]  /*45a0*/  LEA.HI.X R81, R85, UR19, RZ, 0x2, P4 ;  /* 0x0000001355517c11 */ /* 0x000fe4000a0f14ff */
[C---:B------:R-:W-:Y:S02]  /*45b0*/  IADD3 R120, P3, PT, R80.reuse, R121, RZ ;  /* 0x0000007950787210 */ /* 0x040fe40007f7e0ff */
[----:B------:R-:W-:Y:S02]  /*45c0*/  IADD3 R94, P4, PT, R80, R95, RZ ;  /* 0x0000005f505e7210 */ /* 0x000fe40007f9e0ff */
[----:B------:R-:W-:Y:S01]  /*45d0*/  LEA R107, P0, R0, UR22, 0x2 ;  /* 0x00000016006b7c11 */ /* 0x000fe2000f8010ff */
[----:B------:R-:W-:Y:S01]  /*45e0*/  IMAD.X R121, RZ, RZ, R96, P3 ;  /* 0x000000ffff797224 */ /* 0x000fe200018e0660 */
[C---:B------:R-:W-:Y:S01]  /*45f0*/  IADD3 R96, P5, PT, R80.reuse, R97, RZ ;  /* 0x0000006150607210 */ /* 0x040fe20007fbe0ff */
[----:B------:R-:W-:Y:S01]  /*4600*/  IMAD.X R95, RZ, RZ, R90, P4 ;  /* 0x000000ffff5f7224 */ /* 0x000fe200020e065a */
[----:B------:R-:W-:-:S02]  /*4610*/  IADD3 R98, P3, PT, R80, R99, RZ ;  /* 0x0000006350627210 */ /* 0x000fc40007f7e0ff */
[C---:B------:R-:W-:Y:S01]  /*4620*/  IADD3 R100, P6, PT, R80.reuse, R101, RZ ;  /* 0x0000006550647210 */ /* 0x040fe20007fde0ff */
[----:B------:R-:W-:Y:S01]  /*4630*/  IMAD.X R97, RZ, RZ, R79, P5 ;  /* 0x000000ffff617224 */ /* 0x000fe200028e064f */
[----:B------:R-:W-:Y:S01]  /*4640*/  IADD3 R102, P4, PT, R80, R103, RZ ;  /* 0x0000006750667210 */ /* 0x000fe20007f9e0ff */
[----:B------:R-:W-:Y:S01]  /*4650*/  IMAD.X R99, RZ, RZ, R78, P3 ;  /* 0x000000ffff637224 */ /* 0x000fe200018e064e */
[----:B------:R-:W-:Y:S01]  /*4660*/  LEA.HI.X R88, R0, UR23, RZ, 0x2, P0 ;  /* 0x0000001700587c11 */ /* 0x000fe200080f14ff */
[----:B------:R-:W-:Y:S01]  /*4670*/  IMAD.X R101, RZ, RZ, R77, P6 ;  /* 0x000000ffff657224 */ /* 0x000fe200030e064d */
[----:B------:R-:W-:Y:S01]  /*4680*/  LOP3.LUT R0, R84, 0x3c, RZ, 0xfc, !PT ;  /* 0x0000003c54007812 */ /* 0x000fe200078efcff */
[----:B------:R-:W-:Y:S01]  /*4690*/  IMAD.X R103, RZ, RZ, R76, P4 ;  /* 0x000000ffff677224 */ /* 0x000fe200020e064c */
[----:B------:R-:W2:Y:S01]  /*46a0*/  LDSM.16.M88.4 R84, [R133] ;  /* 0x000000008554783b */ /* 0x000ea20000000200 */
[C---:B------:R-:W-:Y:S02]  /*46b0*/  IADD3 R104, P5, PT, R80.reuse, R105, RZ ;  /* 0x0000006950687210 */ /* 0x040fe40007fbe0ff */
[C---:B------:R-:W-:Y:S01]  /*46c0*/  IADD3 R108, P4, PT, R80.reuse, R109, RZ ;  /* 0x0000006d506c7210 */ /* 0x040fe20007f9e0ff */
[----:B------:R-:W3:Y:S01]  /*46d0*/  LDSM.16.M88.4 R76, [R133+0x80] ;  /* 0x00008000854c783b */ /* 0x000ee20000000200 */
[----:B------:R-:W-:Y:S01]  /*46e0*/  IADD3 R106, P3, PT, R80, R107, RZ ;  /* 0x0000006b506a7210 */ /* 0x000fe20007f7e0ff */
[----:B------:R-:W-:Y:S01]  /*46f0*/  IMAD.SHL.U32 R0, R0, 0x100, RZ ;  /* 0x0000010000007824 */ /* 0x000fe200078e00ff */
[----:B------:R-:W-:Y:S01]  /*4700*/  LEA R123, P0, R115, UR24, 0x2 ;  /* 0x00000018737b7c11 */ /* 0x000fe2000f8010ff */
[----:B------:R-:W-:Y:S01]  /*4710*/  IMAD.X R105, RZ, RZ, R82, P5 ;  /* 0x000000ffff697224 */ /* 0x000fe200028e0652 */
[C---:B------:R-:W-:Y:S01]  /*4720*/  IADD3 R110, P5, PT, R80.reuse, R111, RZ ;  /* 0x0000006f506e7210 */ /* 0x040fe20007fbe0ff */
[----:B------:R-:W-:Y:S01]  /*4730*/  IMAD.X R109, RZ, RZ, R89, P4 ;  /* 0x000000ffff6d7224 */ /* 0x000fe200020e0659 */
[----:B------:R-:W-:Y:S01]  /*4740*/  IADD3 R112, P4, PT, R80, R113, RZ ;  /* 0x0000007150707210 */ /* 0x000fe20007f9e0ff */
[----:B------:R-:W-:Y:S01]  /*4750*/  IMAD.X R107, RZ, RZ, R88, P3 ;  /* 0x000000ffff6b7224 */ /* 0x000fe200018e0658 */
[----:B0-----:R-:W-:Y:S01]  /*4760*/  LEA R91, P2, R117, UR4, 0x2 ;  /* 0x00000004755b7c11 */ /* 0x001fe2000f8410ff */
[----:B------:R-:W-:Y:S01]  /*4770*/  IMAD.X R111, RZ, RZ, R83, P5 ;  /* 0x000000ffff6f7224 */ /* 0x000fe200028e0653 */
[----:B-1----:R-:W-:Y:S01]  /*4780*/  LEA R119, P3, R0, UR8, 0x2 ;  /* 0x0000000800777c11 */ /* 0x002fe2000f8610ff */
[----:B------:R-:W-:Y:S01]  /*4790*/  IMAD.X R113, RZ, RZ, R81, P4 ;  /* 0x000000ffff717224 */ /* 0x000fe200020e0651 */
[----:B------:R-:W-:-:S02]  /*47a0*/  IADD3 R114, P6, PT, R80, R123, RZ ;  /* 0x0000007b50727210 */ /* 0x000fc40007fde0ff */
[C---:B------:R-:W-:Y:S02]  /*47b0*/  IADD3 R116, P5, PT, R80.reuse, R91, RZ ;  /* 0x0000005b50747210 */ /* 0x040fe40007fbe0ff */
[----:B------:R-:W-:Y:S01]  /*47c0*/  IADD3 R118, P4, PT, R80, R119, RZ ;  /* 0x0000007750767210 */ /* 0x000fe20007f9e0ff */
[----:B------:R-:W-:Y:S01]  /*47d0*/  LDSM.16.M88.4 R88, [R133+0x180] ;  /* 0x000180008558783b */ /* 0x000fe20000000200 */
[----:B------:R-:W-:Y:S02]  /*47e0*/  LEA.HI.X R115, R115, UR25, RZ, 0x2, P0 ;  /* 0x0000001973737c11 */ /* 0x000fe400080f14ff */
[----:B------:R-:W-:Y:S01]  /*47f0*/  LEA.HI.X R117, R117, UR5, RZ, 0x2, P2 ;  /* 0x0000000575757c11 */ /* 0x000fe200090f14ff */
[----:B------:R-:W0:Y:S01]  /*4800*/  LDSM.16.M88.4 R80, [R133+0x100] ;  /* 0x000100008550783b */ /* 0x000e220000000200 */
[----:B------:R-:W-:Y:S01]  /*4810*/  LEA.HI.X R0, R0, UR9, RZ, 0x2, P3 ;  /* 0x0000000900007c11 */ /* 0x000fe200098f14ff */
[----:B------:R-:W-:Y:S02]  /*4820*/  IMAD.X R115, RZ, RZ, R115, P6 ;  /* 0x000000ffff737224 */ /* 0x000fe400030e0673 */
[----:B------:R-:W-:-:S02]  /*4830*/  IMAD.X R117, RZ, RZ, R117, P5 ;  /* 0x000000ffff757224 */ /* 0x000fc400028e0675 */
[----:B------:R-:W-:Y:S01]  /*4840*/  IMAD.X R119, RZ, RZ, R0, P4 ;  /* 0x000000ffff777224 */ /* 0x000fe200020e0600 */
[----:B--2---:R-:W-:Y:S04]  /*4850*/  STG.E desc[UR14][R2.64+0x180], R84 ;  /* 0x0001805402007986 */ /* 0x004fe8000c10190e */
[----:B------:R-:W-:Y:S04]  /*4860*/  STG.E desc[UR14][R2.64+0x380], R85 ;  /* 0x0003805502007986 */ /* 0x000fe8000c10190e */
        /* <DEDUP_REMOVED lines=14> */
[----:B---3--:R-:W-:Y:S04]  /*4950*/  STG.E desc[UR14][R92.64+0x180], R76 ;  /* 0x0001804c5c007986 */ /* 0x008fe8000c10190e */
[----:B------:R-:W-:Y:S04]  /*4960*/  STG.E desc[UR14][R92.64+0x380], R77 ;  /* 0x0003804d5c007986 */ /* 0x000fe8000c10190e */
[----:B------:R-:W1:Y:S04]  /*4970*/  LDSM.16.M88.4 R4, [R133+0x200] ;  /* 0x000200008504783b */ /* 0x000e680000000200 */
[----:B------:R-:W-:Y:S04]  /*4980*/  STG.E desc[UR14][R94.64+0x80], R30 ;  /* 0x0000801e5e007986 */ /* 0x000fe8000c10190e */
[----:B------:R-:W-:Y:S04]  /*4990*/  STG.E desc[UR14][R94.64+0x280], R31 ;  /* 0x0002801f5e007986 */ /* 0x000fe8000c10190e */
[----:B------:R-:W2:Y:S04]  /*49a0*/  LDSM.16.M88.4 R28, [R133+0x280] ;  /* 0x00028000851c783b */ /* 0x000ea80000000200 */
[----:B------:R-:W3:Y:S04]  /*49b0*/  LDSM.16.M88.4 R44, [R133+0x300] ;  /* 0x00030000852c783b */ /* 0x000ee80000000200 */
[----:B------:R-:W4:Y:S04]  /*49c0*/  LDSM.16.M88.4 R132, [R133+0x380] ;  /* 0x000380008584783b */ /* 0x000f280000000200 */
[----:B------:R0:W-:Y:S04]  /*49d0*/  STG.E desc[UR14][R94.64], R142 ;  /* 0x0000008e5e007986 */ /* 0x0001e8000c10190e */
        /* <DEDUP_REMOVED lines=11> */
[----:B0-----:R0:W-:Y:S04]  /*4a90*/  STG.E desc[UR14][R96.64+0x180], R80 ;  /* 0x0001805060007986 */ /* 0x0011e8000c10190e */
        /* <DEDUP_REMOVED lines=31> */
[----:B-1----:R0:W-:Y:S04]  /*4c90*/  STG.E desc[UR14][R104.64+0x180], R4 ;  /* 0x0001800468007986 */ /* 0x0021e8000c10190e */
        /* <DEDUP_REMOVED lines=15> */
[----:B--2---:R0:W-:Y:S04]  /*4d90*/  STG.E desc[UR14][R108.64+0x180], R28 ;  /* 0x0001801c6c007986 */ /* 0x0041e8000c10190e */
        /* <DEDUP_REMOVED lines=15> */
[----:B---3--:R0:W-:Y:S04]  /*4e90*/  STG.E desc[UR14][R112.64+0x180], R44 ;  /* 0x0001802c70007986 */ /* 0x0081e8000c10190e */
        /* <DEDUP_REMOVED lines=15> */
[----:B----4-:R0:W-:Y:S04]  /*4f90*/  STG.E desc[UR14][R116.64+0x180], R132 ;  /* 0x0001808474007986 */ /* 0x0101e8000c10190e */
        /* <DEDUP_REMOVED lines=8> */
[----:B------:R0:W-:Y:S01]  /*5020*/  STG.E desc[UR14][R118.64+0x380], R135 ;  /* 0x0003808776007986 */ /* 0x0001e2000c10190e */
[----:B------:R-:W-:Y:S06]  /*5030*/  BAR.SYNC.DEFER_BLOCKING 0x0 ;  /* 0x0000000000007b1d */ /* 0x000fec0000010000 */
[----:B------:R-:W-:Y:S05]  /*5040*/  @P1 BRA `(.L_x_8) ;  /* 0x00000000009c1947 */ /* 0x000fea0003800000 */
[----:B------:R-:W-:Y:S01]  /*5050*/  NOP ;  /* 0x0000000000007918 */ /* 0x000fe20000000000 */
[----:B------:R-:W-:Y:S01]  /*5060*/  UMOV UR4, 0x50 ;  /* 0x0000005000047882 */ /* 0x000fe20000000000 */
[----:B------:R-:W-:Y:S01]  /*5070*/  IMAD.U32 R0, RZ, RZ, UR13 ;  /* 0x0000000dff007e24 */ /* 0x000fe2000f8e00ff */
[----:B------:R-:W-:Y:S01]  /*5080*/  ULEA UR6, UR6, UR4, 0x18 ;  /* 0x0000000406067291 */ /* 0x000fe2000f8ec0ff */
[----:B------:R-:W-:Y:S02]  /*5090*/  IMAD.MOV.U32 R3, RZ, RZ, 0xff ;  /* 0x000000ffff037424 */ /* 0x000fe400078e00ff */
[----:B0-----:R-:W-:Y:S01]  /*50a0*/  IMAD.MOV.U32 R7, RZ, RZ, 0x1 ;  /* 0x00000001ff077424 */ /* 0x001fe200078e00ff */
[----:B------:R-:W-:-:S04]  /*50b0*/  LOP3.LUT R0, R0, 0xffff, RZ, 0xc0, !PT ;  /* 0x0000ffff00007812 */ /* 0x000fc800078ec0ff */
[----:B------:R-:W-:Y:S01]  /*50c0*/  SHF.R.U32.HI R0, RZ, 0x5, R0 ;  /* 0x00000005ff007819 */ /* 0x000fe20000011600 */
[----:B------:R-:W0:Y:S04]  /*50d0*/  LDS R5, [UR6] ;  /* 0x00000006ff057984 */ /* 0x000e280008000800 */
[----:B------:R-:W-:Y:S01]  /*50e0*/  VIADD R2, R0, 0x10 ;  /* 0x0000001000027836 */ /* 0x000fe20000000000 */
[----:B------:R-:W-:-:S04]  /*50f0*/  SHF.L.U32 R0, R3, R0, RZ ;  /* 0x0000000003007219 */ /* 0x000fc800000006ff */
[----:B------:R-:W-:-:S04]  /*5100*/  SHF.L.U32 R3, R7, R2, RZ ;  /* 0x0000000207037219 */ /* 0x000fc800000006ff */
[----:B------:R-:W-:-:S04]  /*5110*/  LOP3.LUT R0, R3, R0, RZ, 0xfc, !PT ;  /* 0x0000000003007212 */ /* 0x000fc800078efcff */
[C---:B------:R-:W-:Y:S02]  /*5120*/  LOP3.LUT R2, R0.reuse, 0xffff, RZ, 0xc0, !PT ;  /* 0x0000ffff00027812 */ /* 0x040fe400078ec0ff */
[----:B0-----:R-:W-:-:S04]  /*5130*/  LOP3.LUT R3, R0, 0xffff, R5, 0x80, !PT ;  /* 0x0000ffff00037812 */ /* 0x001fc800078e8005 */
[----:B------:R-:W-:-:S13]  /*5140*/  ISETP.NE.AND P0, PT, R3, R2, PT ;  /* 0x000000020300720c */ /* 0x000fda0003f05270 */
[----:B------:R-:W-:Y:S05]  /*5150*/  @P0 BRA `(.L_x_9) ;  /* 0x0000000000500947 */ /* 0x000fea0003800000 */
[----:B------:R-:W-:Y:S02]  /*5160*/  SHF.R.U32.HI R5, RZ, 0x10, R5 ;  /* 0x00000010ff057819 */ /* 0x000fe40000011605 */
[----:B------:R-:W-:-:S04]  /*5170*/  SHF.R.U32.HI R2, RZ, 0x10, R0 ;  /* 0x00000010ff027819 */ /* 0x000fc80000011600 */
[----:B------:R-:W-:-:S04]  /*5180*/  LOP3.LUT R5, R5, R2, RZ, 0xc0, !PT ;  /* 0x0000000205057212 */ /* 0x000fc800078ec0ff */
[----:B------:R-:W-:-:S13]  /*5190*/  ISETP.NE.AND P0, PT, R5, R2, PT ;  /* 0x000000020500720c */ /* 0x000fda0003f05270 */
[----:B------:R-:W-:Y:S05]  /*51a0*/  @P0 BRA `(.L_x_10) ;  /* 0x0000000000300947 */ /* 0x000fea0003800000 */
[----:B------:R-:W-:Y:S01]  /*51b0*/  R2UR UR4, R0 ;  /* 0x00000000000472ca */ /* 0x000fe200000e0000 */
[----:B------:R-:W-:Y:S01]  /*51c0*/  VOTEU.ANY UR5, UPT, PT ;  /* 0x0000000000057886 */ /* 0x000fe200038e0100 */
[----:B------:R-:W0:Y:S01]  /*51d0*/  S2R R0, SR_LANEID ;  /* 0x0000000000007919 */ /* 0x000e220000000000 */
[----:B------:R-:W-:-:S10]  /*51e0*/  UFLO.U32 UR5, UR5 ;  /* 0x00000005000572bd */ /* 0x000fd400080e0000 */
[----:B------:R-:W-:-:S06]  /*51f0*/  ULOP3.LUT UR4, URZ, UR4, URZ, 0x33, !UPT ;  /* 0x00000004ff047292 */ /* 0x000fcc000f8e33ff */
[----:B------:R-:W-:-:S04]  /*5200*/  IMAD.U32 R2, RZ, RZ, UR4 ;  /* 0x00000004ff027e24 */ /* 0x000fc8000f8e00ff */
[----:B------:R-:W1:Y:S02]  /*5210*/  REDUX UR7, R2 ;  /* 0x00000000020773c4 */ /* 0x000e640000000000 */
[----:B------:R2:W-:Y:S01]  /*5220*/  UTCATOMSWS.AND URZ, UR4 ;  /* 0x0000000400ff79e3 */ /* 0x0005e20008000000 */
[----:B0-----:R-:W-:Y:S01]  /*5230*/  ISETP.EQ.U32.AND P0, PT, R0, UR5, PT ;  /* 0x0000000500007c0c */ /* 0x001fe2000bf02070 */
[----:B-1----:R-:W-:-:S12]  /*5240*/  IMAD.U32 R0, RZ, RZ, UR7 ;  /* 0x00000007ff007e24 */ /* 0x002fd8000f8e00ff */
[----:B------:R2:W-:Y:S01]  /*5250*/  @P0 ATOMS.AND RZ, [UR6], R0 ;  /* 0x00000000ffff098c */ /* 0x0005e2000a800006 */
[----:B------:R-:W-:Y:S05]  /*5260*/  BRA `(.L_x_8) ;  /* 0x0000000000147947 */ /* 0x000fea0003800000 */
.L_x_10:
[----:B------:R-:W-:-:S07]  /*5270*/  MOV R2, 0x5290 ;  /* 0x0000529000027802 */ /* 0x000fce0000000f00 */
[----:B------:R-:W-:Y:S05]  /*5280*/  CALL.REL.NOINC `($__internal_0_$__cuda_sm10x_tcgen05_guardrail_trap_col_being_dealloced_not_returned_by_alloc) ;  /* 0x0000000000207944 */ /* 0x000fea0003c00000 */
[----:B------:R-:W-:Y:S05]  /*5290*/  BRA `(.L_x_8) ;  /* 0x0000000000087947 */ /* 0x000fea0003800000 */
.L_x_9:
[----:B------:R-:W-:-:S07]  /*52a0*/  MOV R2, 0x52c0 ;  /* 0x000052c000027802 */ /* 0x000fce0000000f00 */
[----:B------:R-:W-:Y:S05]  /*52b0*/  CALL.REL.NOINC `($__internal_2_$__cuda_sm10x_tcgen05_guardrail_trap_unallocated_columns_being_dealloced) ;  /* 0x00000000002c7944 */ /* 0x000fea0003c00000 */
.L_x_8:
[----:B------:R-:W-:Y:S01]  /*52c0*/  NOP ;  /* 0x0000000000007918 */ /* 0x000fe20000000000 */
[----:B--2---:R-:W-:Y:S05]  /*52d0*/  EXIT ;  /* 0x000000000000794d */ /* 0x004fea0003800000 */
.L_x_7:
[----:B------:R-:W0:Y:S02]  /*52e0*/  SYNCS.PHASECHK.TRANS64.TRYWAIT P0, [UR7+0x14000], RZ ;  /* 0x014000ffff0075a7 */ /* 0x000e240008001107 */
[----:B0-----:R-:W-:Y:S05]  /*52f0*/  @!P0 BRA `(.L_x_7) ;  /* 0xfffffffc00f88947 */ /* 0x001fea000383ffff */
[----:B------:R-:W-:Y:S05]  /*5300*/  BRA `(.L_x_11) ;  /* 0xffffffe800007947 */ /* 0x000fea000383ffff */
        .weak           $__internal_0_$__cuda_sm10x_tcgen05_guardrail_trap_col_being_dealloced_not_returned_by_alloc
        .type           $__internal_0_$__cuda_sm10x_tcgen05_guardrail_trap_col_being_dealloced_not_returned_by_alloc,@function
        .size           $__internal_0_$__cuda_sm10x_tcgen05_guardrail_trap_col_being_dealloced_not_returned_by_alloc,($__internal_1_$__cuda_sm10x_tcgen05_guardrail_trap_phase_invalid_during_alloc - $__internal_0_$__cuda_sm10x_tcgen05_guardrail_trap_col_being_dealloced_not_returned_by_alloc)
$__internal_0_$__cuda_sm10x_tcgen05_guardrail_trap_col_being_dealloced_not_returned_by_alloc:
[----:B------:R-:W-:Y:S05]  /*5310*/  BPT.TRAP 0x1 ;  /* 0x000000040000795c */ /* 0x000fea0000300000 */
[----:B------:R-:W-:-:S04]  /*5320*/  IMAD.MOV.U32 R3, RZ, RZ, 0x0 ;  /* 0x00000000ff037424 */ /* 0x000fc800078e00ff */
[----:B------:R-:W-:Y:S05]  /*5330*/  RET.REL.NODEC R2 `(gluon_mma) ;  /* 0xffffffac02307950 */ /* 0x000fea0003c3ffff */
        .weak           $__internal_1_$__cuda_sm10x_tcgen05_guardrail_trap_phase_invalid_during_alloc
        .type           $__internal_1_$__cuda_sm10x_tcgen05_guardrail_trap_phase_invalid_during_alloc,@function
        .size           $__internal_1_$__cuda_sm10x_tcgen05_guardrail_trap_phase_invalid_during_alloc,($__internal_2_$__cuda_sm10x_tcgen05_guardrail_trap_unallocated_columns_being_dealloced - $__internal_1_$__cuda_sm10x_tcgen05_guardrail_trap_phase_invalid_during_alloc)
$__internal_1_$__cuda_sm10x_tcgen05_guardrail_trap_phase_invalid_during_alloc:
[----:B------:R-:W-:Y:S05]  /*5340*/  BPT.TRAP 0x1 ;  /* 0x000000040000795c */ /* 0x000fea0000300000 */
[----:B------:R-:W-:-:S04]  /*5350*/  IMAD.MOV.U32 R3, RZ, RZ, 0x0 ;  /* 0x00000000ff037424 */ /* 0x000fc800078e00ff */
[----:B------:R-:W-:Y:S05]  /*5360*/  RET.REL.NODEC R2 `(gluon_mma) ;  /* 0xffffffac02247950 */ /* 0x000fea0003c3ffff */
        .weak           $__internal_2_$__cuda_sm10x_tcgen05_guardrail_trap_unallocated_columns_being_dealloced
        .type           $__internal_2_$__cuda_sm10x_tcgen05_guardrail_trap_unallocated_columns_being_dealloced,@function
        .size           $__internal_2_$__cuda_sm10x_tcgen05_guardrail_trap_unallocated_columns_being_dealloced,(.L_x_15 - $__internal_2_$__cuda_sm10x_tcgen05_guardrail_trap_unallocated_columns_being_dealloced)
$__internal_2_$__cuda_sm10x_tcgen05_guardrail_trap_unallocated_columns_being_dealloced:
[----:B------:R-:W-:Y:S05]  /*5370*/  BPT.TRAP 0x1 ;  /* 0x000000040000795c */ /* 0x000fea0000300000 */
[----:B------:R-:W-:-:S04]  /*5380*/  IMAD.MOV.U32 R3, RZ, RZ, 0x0 ;  /* 0x00000000ff037424 */ /* 0x000fc800078e00ff */
[----:B------:R-:W-:Y:S05]  /*5390*/  RET.REL.NODEC R2 `(gluon_mma) ;  /* 0xffffffac02187950 */ /* 0x000fea0003c3ffff */
.L_x_12:
[----:B------:R-:W-:-:S00]  /*53a0*/  BRA `(.L_x_12) ;  /* 0xfffffffc00fc7947 */ /* 0x000fc0000383ffff */
[----:B------:R-:W-:-:S00]  /*53b0*/  NOP ;  /* 0x0000000000007918 */ /* 0x000fc00000000000 */
        /* <DEDUP_REMOVED lines=12> */
.L_x_15:


//--------------------- .nv.shared.gluon_mma      --------------------------
	.section	.nv.shared.gluon_mma,"aw",@nobits
	.sectionflags	@""
	.align	16
	.zero		1024


//--------------------- .nv.shared.reserved.0     --------------------------
	.section	.nv.shared.reserved.0,"aw",@nobits
	.align	8
	.weak		__nv_reservedSMEM_offset_0_alias
	.size		__nv_reservedSMEM_offset_0_alias, 0, 64
	.other		__nv_reservedSMEM_offset_0_alias,@"STO_CUDA_RESERVED_SHARED STV_DEFAULT"
__nv_reservedSMEM_offset_0_alias:
	.zero		0
.nv.shared.reserved.0:
	.zero		64
	.weak		__nv_reservedSMEM_allocation_phase
	.type		__nv_reservedSMEM_allocation_phase,@object
	.size		__nv_reservedSMEM_allocation_phase,(.L_0 - __nv_reservedSMEM_allocation_phase)
__nv_reservedSMEM_allocation_phase:
	.zero		1
.L_0:
	.zero		7
	.weak		__nv_reservedSMEM_devtool_atexit_pc
	.type		__nv_reservedSMEM_devtool_atexit_pc,@object
	.size		__nv_reservedSMEM_devtool_atexit_pc,(__nv_reservedSMEM_allocation_mask - __nv_reservedSMEM_devtool_atexit_pc)
__nv_reservedSMEM_devtool_atexit_pc:
	.zero		8
	.weak		__nv_reservedSMEM_allocation_mask
	.type		__nv_reservedSMEM_allocation_mask,@object
	.size		__nv_reservedSMEM_allocation_mask,(.L_2 - __nv_reservedSMEM_allocation_mask)
__nv_reservedSMEM_allocation_mask:
	.zero		4
.L_2:


//--------------------- .nv.constant0.gluon_mma   --------------------------
	.section	.nv.constant0.gluon_mma,"a",@progbits
	.sectionflags	@""
	.align	4
.nv.constant0.gluon_mma:
	.zero		936


//--------------------- SYMBOLS --------------------------

	.type		.nv.reservedSmem.offset0,@object
	.size		.nv.reservedSmem.offset0,0x4
	.type		.nv.reservedSmem.cap,@object
	.size		.nv.reservedSmem.cap,0x4
